def attn_fwd(
    Q,
    K,
    V,
    Out,
    Lse,
    sm_scale,
    stride_qz,
    stride_qh,
    stride_qm,
    stride_qk,
    stride_kz,
    stride_kh,
    stride_kn,
    stride_kk,
    stride_vz,
    stride_vh,
    stride_vn,
    stride_vk,
    stride_oz,
    stride_oh,
    stride_om,
    stride_ok,
    seqlen_q,
    seqlen_k,
    BLOCK_M: tl.constexpr,
    BLOCK_N: tl.constexpr,
    HEAD_DIM: tl.constexpr,
    CAUSAL: tl.constexpr,
):
    start_m = tl.program_id(0)
    off_hz = tl.program_id(1)
    q_off = off_hz * stride_qh
    k_off = off_hz * stride_kh
    v_off = off_hz * stride_vh
    offs_m = start_m * BLOCK_M + tl.arange(0, BLOCK_M)
    offs_d = tl.arange(0, HEAD_DIM)
    offs_n = tl.arange(0, BLOCK_N)
    q_ptrs = Q + q_off + offs_m[:, None] * stride_qm + offs_d[None, :] * stride_qk
    k_ptrs = K + k_off + offs_d[:, None] * stride_kk + offs_n[None, :] * stride_kn
    v_ptrs = V + v_off + offs_n[:, None] * stride_vn + offs_d[None, :] * stride_vk
    m_i = tl.full([BLOCK_M], float("-inf"), dtype=tl.float32)
    l_i = tl.zeros([BLOCK_M], dtype=tl.float32) + 1.0
    acc = tl.zeros([BLOCK_M, HEAD_DIM], dtype=tl.float32)
    q = tl.load(q_ptrs)
    acc, l_i, m_i = _attn_fwd_inner(
        acc,
        l_i,
        m_i,
        q,
        k_ptrs,
        v_ptrs,
        sm_scale,
        stride_kn,
        stride_vn,
        start_m,
        seqlen_k,
        BLOCK_M,
        BLOCK_N,
        HEAD_DIM,
        CAUSAL,
    )
    acc = acc / l_i[:, None]
    lse = m_i + tl.math.log2(l_i) / 1.4426950408889634
    o_ptrs = (
        Out
        + off_hz * stride_oh
        + offs_m[:, None] * stride_om
        + offs_d[None, :] * stride_ok
    )
    tl.store(o_ptrs, acc.to(Out.dtype.element_ty))
    tl.store(Lse + off_hz * seqlen_q + offs_m, lse)

# config = {"BLOCK_M": 64, "BLOCK_N": 128, "HEAD_DIM": 32, "arch": "sm_100", "causal": false, "dtype": "fp8e4m3", "num_stages": 2, "num_warps": 4}
# arch = sm_100


// ===== COMPILED SASS (sm_100a) =====

	.target	sm_100a

	.elftype	@"ET_EXEC"


//--------------------- .note.nv.tkinfo           --------------------------
	.section	.note.nv.tkinfo,"",@"SHT_NOTE"
	.sectionflags	@"SHF_NOTE_NV_TKINFO"
	.tkinfo
        /*0018*/ 	.word	0x00000081
        /*0030*/ 	.string	""
        /*0030*/ 	.string	"ptxas-blackwell"
        /*0030*/ 	.string	"Cuda compilation tools, release 12.9, V12.9.86"
        /*0030*/ 	.string	"Build cuda_12.9.r12.9/compiler.36037853_0"
        /*0030*/ 	.string	"-v  -suppress-debug-info  -lineinfo  -arch sm_100a "



//--------------------- .note.nv.cuver            --------------------------
	.section	.note.nv.cuver,"",@"SHT_NOTE"
	.sectionflags	@"SHF_NOTE_NV_CUVER"
        /*0018*/ 	.short	0x0001
        /*001a*/ 	.short	0x0064
        /*001c*/ 	.short	0x0001
        /*001e*/ 	.short	0x0000
        /*0020*/ 	.short	0x0001
        /*0022*/ 	.short	0x0000


//--------------------- .nv.info                  --------------------------
	.section	.nv.info,"",@"SHT_CUDA_INFO"
	.align	4


	//----- nvinfo : EIATTR_REGCOUNT
	.align		4
        /*0000*/ 	.byte	0x04, 0x2f
        /*0002*/ 	.short	(.L_5 - .L_4)
	.align		4
.L_4:
        /*0004*/ 	.word	index@(attn_fwd)
        /*0008*/ 	.word	0x000000f5


	//----- nvinfo : EIATTR_FRAME_SIZE
	.align		4
.L_5:
        /*000c*/ 	.byte	0x04, 0x11
        /*000e*/ 	.short	(.L_7 - .L_6)
	.align		4
.L_6:
        /*0010*/ 	.word	index@($__internal_2_$__cuda_sm10x_tcgen05_guardrail_trap_unallocated_columns_being_dealloced)
        /*0014*/ 	.word	0x00000000


	//----- nvinfo : EIATTR_FRAME_SIZE
	.align		4
.L_7:
        /*0018*/ 	.byte	0x04, 0x11
        /*001a*/ 	.short	(.L_9 - .L_8)
	.align		4
.L_8:
        /*001c*/ 	.word	index@($__internal_1_$__cuda_sm10x_tcgen05_guardrail_trap_phase_invalid_during_alloc)
        /*0020*/ 	.word	0x00000000


	//----- nvinfo : EIATTR_FRAME_SIZE
	.align		4
.L_9:
        /*0024*/ 	.byte	0x04, 0x11
        /*0026*/ 	.short	(.L_11 - .L_10)
	.align		4
.L_10:
        /*0028*/ 	.word	index@($__internal_0_$__cuda_sm10x_tcgen05_guardrail_trap_col_being_dealloced_not_returned_by_alloc)
        /*002c*/ 	.word	0x00000000


	//----- nvinfo : EIATTR_FRAME_SIZE
	.align		4
.L_11:
        /*0030*/ 	.byte	0x04, 0x11
        /*0032*/ 	.short	(.L_13 - .L_12)
	.align		4
.L_12:
        /*0034*/ 	.word	index@(attn_fwd)
        /*0038*/ 	.word	0x00000000


	//----- nvinfo : EIATTR_MIN_STACK_SIZE
	.align		4
.L_13:
        /*003c*/ 	.byte	0x04, 0x12
        /*003e*/ 	.short	(.L_15 - .L_14)
	.align		4
.L_14:
        /*0040*/ 	.word	index@(attn_fwd)
        /*0044*/ 	.word	0x00000000
.L_15:


//--------------------- .nv.info.attn_fwd         --------------------------
	.section	.nv.info.attn_fwd,"",@"SHT_CUDA_INFO"
	.sectionflags	@""
	.align	4


	//----- nvinfo : EIATTR_CUDA_API_VERSION
	.align		4
        /*0000*/ 	.byte	0x04, 0x37
        /*0002*/ 	.short	(.L_17 - .L_16)
.L_16:
        /*0004*/ 	.word	0x00000081


	//----- nvinfo : EIATTR_KPARAM_INFO
	.align		4
.L_17:
        /*0008*/ 	.byte	0x04, 0x17
        /*000a*/ 	.short	(.L_19 - .L_18)
.L_18:
        /*000c*/ 	.word	0x00000000
        /*0010*/ 	.short	0x0019
        /*0012*/ 	.short	0x0080
        /*0014*/ 	.byte	0x00, 0xf4, 0x21, 0x00


	//----- nvinfo : EIATTR_KPARAM_INFO
	.align		4
.L_19:
        /*0018*/ 	.byte	0x04, 0x17
        /*001a*/ 	.short	(.L_21 - .L_20)
.L_20:
        /*001c*/ 	.word	0x00000000
        /*0020*/ 	.short	0x0018
        /*0022*/ 	.short	0x0078
        /*0024*/ 	.byte	0x00, 0xf4, 0x21, 0x00


	//----- nvinfo : EIATTR_KPARAM_INFO
	.align		4
.L_21:
        /*0028*/ 	.byte	0x04, 0x17
        /*002a*/ 	.short	(.L_23 - .L_22)
.L_22:
        /*002c*/ 	.word	0x00000000
        /*0030*/ 	.short	0x0017
        /*0032*/ 	.short	0x0070
        /*0034*/ 	.byte	0x00, 0xf0, 0x11, 0x00


	//----- nvinfo : EIATTR_KPARAM_INFO
	.align		4
.L_23:
        /*0038*/ 	.byte	0x04, 0x17
        /*003a*/ 	.short	(.L_25 - .L_24)
.L_24:
        /*003c*/ 	.word	0x00000000
        /*0040*/ 	.short	0x0016
        /*0042*/ 	.short	0x006c
        /*0044*/ 	.byte	0x00, 0xf0, 0x11, 0x00


	//----- nvinfo : EIATTR_KPARAM_INFO
	.align		4
.L_25:
        /*0048*/ 	.byte	0x04, 0x17
        /*004a*/ 	.short	(.L_27 - .L_26)
.L_26:
        /*004c*/ 	.word	0x00000000
        /*0050*/ 	.short	0x0015
        /*0052*/ 	.short	0x0068
        /*0054*/ 	.byte	0x00, 0xf0, 0x11, 0x00


	//----- nvinfo : EIATTR_KPARAM_INFO
	.align		4
.L_27:
        /*0058*/ 	.byte	0x04, 0x17
        /*005a*/ 	.short	(.L_29 - .L_28)
.L_28:
        /*005c*/ 	.word	0x00000000
        /*0060*/ 	.short	0x0014
        /*0062*/ 	.short	0x0064
        /*0064*/ 	.byte	0x00, 0xf0, 0x11, 0x00


	//----- nvinfo : EIATTR_KPARAM_INFO
	.align		4
.L_29:
        /*0068*/ 	.byte	0x04, 0x17
        /*006a*/ 	.short	(.L_31 - .L_30)
.L_30:
        /*006c*/ 	.word	0x00000000
        /*0070*/ 	.short	0x0013
        /*0072*/ 	.short	0x0060
        /*0074*/ 	.byte	0x00, 0xf0, 0x11, 0x00


	//----- nvinfo : EIATTR_KPARAM_INFO
	.align		4
.L_31:
        /*0078*/ 	.byte	0x04, 0x17
        /*007a*/ 	.short	(.L_33 - .L_32)
.L_32:
        /*007c*/ 	.word	0x00000000
        /*0080*/ 	.short	0x0012
        /*0082*/ 	.short	0x005c
        /*0084*/ 	.byte	0x00, 0xf0, 0x11, 0x00


	//----- nvinfo : EIATTR_KPARAM_INFO
	.align		4
.L_33:
        /*0088*/ 	.byte	0x04, 0x17
        /*008a*/ 	.short	(.L_35 - .L_34)
.L_34:
        /*008c*/ 	.word	0x00000000
        /*0090*/ 	.short	0x0011
        /*0092*/ 	.short	0x0058
        /*0094*/ 	.byte	0x00, 0xf0, 0x11, 0x00


	//----- nvinfo : EIATTR_KPARAM_INFO
	.align		4
.L_35:
        /*0098*/ 	.byte	0x04, 0x17
        /*009a*/ 	.short	(.L_37 - .L_36)
.L_36:
        /*009c*/ 	.word	0x00000000
        /*00a0*/ 	.short	0x0010
        /*00a2*/ 	.short	0x0054
        /*00a4*/ 	.byte	0x00, 0xf0, 0x11, 0x00


	//----- nvinfo : EIATTR_KPARAM_INFO
	.align		4
.L_37:
        /*00a8*/ 	.byte	0x04, 0x17
        /*00aa*/ 	.short	(.L_39 - .L_38)
.L_38:
        /*00ac*/ 	.word	0x00000000
        /*00b0*/ 	.short	0x000f
        /*00b2*/ 	.short	0x0050
        /*00b4*/ 	.byte	0x00, 0xf0, 0x11, 0x00


	//----- nvinfo : EIATTR_KPARAM_INFO
	.align		4
.L_39:
        /*00b8*/ 	.byte	0x04, 0x17
        /*00ba*/ 	.short	(.L_41 - .L_40)
.L_40:
        /*00bc*/ 	.word	0x00000000
        /*00c0*/ 	.short	0x000e
        /*00c2*/ 	.short	0x004c
        /*00c4*/ 	.byte	0x00, 0xf0, 0x11, 0x00


	//----- nvinfo : EIATTR_KPARAM_INFO
	.align		4
.L_41:
        /*00c8*/ 	.byte	0x04, 0x17
        /*00ca*/ 	.short	(.L_43 - .L_42)
.L_42:
        /*00cc*/ 	.word	0x00000000
        /*00d0*/ 	.short	0x000d
        /*00d2*/ 	.short	0x0048
        /*00d4*/ 	.byte	0x00, 0xf0, 0x11, 0x00


	//----- nvinfo : EIATTR_KPARAM_INFO
	.align		4
.L_43:
        /*00d8*/ 	.byte	0x04, 0x17
        /*00da*/ 	.short	(.L_45 - .L_44)
.L_44:
        /*00dc*/ 	.word	0x00000000
        /*00e0*/ 	.short	0x000c
        /*00e2*/ 	.short	0x0044
        /*00e4*/ 	.byte	0x00, 0xf0, 0x11, 0x00


	//----- nvinfo : EIATTR_KPARAM_INFO
	.align		4
.L_45:
        /*00e8*/ 	.byte	0x04, 0x17
        /*00ea*/ 	.short	(.L_47 - .L_46)
.L_46:
        /*00ec*/ 	.word	0x00000000
        /*00f0*/ 	.short	0x000b
        /*00f2*/ 	.short	0x0040
        /*00f4*/ 	.byte	0x00, 0xf0, 0x11, 0x00


	//----- nvinfo : EIATTR_KPARAM_INFO
	.align		4
.L_47:
        /*00f8*/ 	.byte	0x04, 0x17
        /*00fa*/ 	.short	(.L_49 - .L_48)
.L_48:
        /*00fc*/ 	.word	0x00000000
        /*0100*/ 	.short	0x000a
        /*0102*/ 	.short	0x003c
        /*0104*/ 	.byte	0x00, 0xf0, 0x11, 0x00


	//----- nvinfo : EIATTR_KPARAM_INFO
	.align		4
.L_49:
        /*0108*/ 	.byte	0x04, 0x17
        /*010a*/ 	.short	(.L_51 - .L_50)
.L_50:
        /*010c*/ 	.word	0x00000000
        /*0110*/ 	.short	0x0009
        /*0112*/ 	.short	0x0038
        /*0114*/ 	.byte	0x00, 0xf0, 0x11, 0x00


	//----- nvinfo : EIATTR_KPARAM_INFO
	.align		4
.L_51:
        /*0118*/ 	.byte	0x04, 0x17
        /*011a*/ 	.short	(.L_53 - .L_52)
.L_52:
        /*011c*/ 	.word	0x00000000
        /*0120*/ 	.short	0x0008
        /*0122*/ 	.short	0x0034
        /*0124*/ 	.byte	0x00, 0xf0, 0x11, 0x00


	//----- nvinfo : EIATTR_KPARAM_INFO
	.align		4
.L_53:
        /*0128*/ 	.byte	0x04, 0x17
        /*012a*/ 	.short	(.L_55 - .L_54)
.L_54:
        /*012c*/ 	.word	0x00000000
        /*0130*/ 	.short	0x0007
        /*0132*/ 	.short	0x0030
        /*0134*/ 	.byte	0x00, 0xf0, 0x11, 0x00


	//----- nvinfo : EIATTR_KPARAM_INFO
	.align		4
.L_55:
        /*0138*/ 	.byte	0x04, 0x17
        /*013a*/ 	.short	(.L_57 - .L_56)
.L_56:
        /*013c*/ 	.word	0x00000000
        /*0140*/ 	.short	0x0006
        /*0142*/ 	.short	0x002c
        /*0144*/ 	.byte	0x00, 0xf0, 0x11, 0x00


	//----- nvinfo : EIATTR_KPARAM_INFO
	.align		4
.L_57:
        /*0148*/ 	.byte	0x04, 0x17
        /*014a*/ 	.short	(.L_59 - .L_58)
.L_58:
        /*014c*/ 	.word	0x00000000
        /*0150*/ 	.short	0x0005
        /*0152*/ 	.short	0x0028
        /*0154*/ 	.byte	0x00, 0xf0, 0x11, 0x00


	//----- nvinfo : EIATTR_KPARAM_INFO
	.align		4
.L_59:
        /*0158*/ 	.byte	0x04, 0x17
        /*015a*/ 	.short	(.L_61 - .L_60)
.L_60:
        /*015c*/ 	.word	0x00000000
        /*0160*/ 	.short	0x0004
        /*0162*/ 	.short	0x0020
        /*0164*/ 	.byte	0x00, 0xf4, 0x21, 0x00


	//----- nvinfo : EIATTR_KPARAM_INFO
	.align		4
.L_61:
        /*0168*/ 	.byte	0x04, 0x17
        /*016a*/ 	.short	(.L_63 - .L_62)
.L_62:
        /*016c*/ 	.word	0x00000000
        /*0170*/ 	.short	0x0003
        /*0172*/ 	.short	0x0018
        /*0174*/ 	.byte	0x00, 0xf4, 0x21, 0x00


	//----- nvinfo : EIATTR_KPARAM_INFO
	.align		4
.L_63:
        /*0178*/ 	.byte	0x04, 0x17
        /*017a*/ 	.short	(.L_65 - .L_64)
.L_64:
        /*017c*/ 	.word	0x00000000
        /*0180*/ 	.short	0x0002
        /*0182*/ 	.short	0x0010
        /*0184*/ 	.byte	0x00, 0xf4, 0x21, 0x00


	//----- nvinfo : EIATTR_KPARAM_INFO
	.align		4
.L_65:
        /*0188*/ 	.byte	0x04, 0x17
        /*018a*/ 	.short	(.L_67 - .L_66)
.L_66:
        /*018c*/ 	.word	0x00000000
        /*0190*/ 	.short	0x0001
        /*0192*/ 	.short	0x0008
        /*0194*/ 	.byte	0x00, 0xf4, 0x21, 0x00


	//----- nvinfo : EIATTR_KPARAM_INFO
	.align		4
.L_67:
        /*0198*/ 	.byte	0x04, 0x17
        /*019a*/ 	.short	(.L_69 - .L_68)
.L_68:
        /*019c*/ 	.word	0x00000000
        /*01a0*/ 	.short	0x0000
        /*01a2*/ 	.short	0x0000
        /*01a4*/ 	.byte	0x00, 0xf4, 0x21, 0x00


	//----- nvinfo : EIATTR_AT_ENTRY_FRAGMENTS
	.align		4
.L_69:
        /*01a8*/ 	.byte	0x04, 0x4f
        /*01aa*/ 	.short	(.L_71 - .L_70)


	//   ....[0]....
.L_70:
        /*01ac*/ 	.word	0x00000004


	//----- nvinfo : EIATTR_RESERVED_SMEM_USED
	.align		4
.L_71:
        /*01b0*/ 	.byte	0x01, 0x41
	.zero		2


	//----- nvinfo : EIATTR_SPARSE_MMA_MASK
	.align		4
        /*01b4*/ 	.byte	0x03, 0x50
        /*01b6*/ 	.short	0x0000


	//----- nvinfo : EIATTR_TCGEN05_1CTA_USED
	.align		4
        /*01b8*/ 	.byte	0x01, 0x51
	.zero		2


	//----- nvinfo : EIATTR_MAXREG_COUNT
	.align		4
        /*01bc*/ 	.byte	0x03, 0x1b
        /*01be*/ 	.short	0x00ff


	//----- nvinfo : EIATTR_NUM_BARRIERS
	.align		4
        /*01c0*/ 	.byte	0x02, 0x4c
        /*01c2*/ 	.byte	0x01
	.zero		1


	//----- nvinfo : EIATTR_INT_WARP_WIDE_INSTR_OFFSETS
	.align		4
        /*01c4*/ 	.byte	0x04, 0x31
        /*01c6*/ 	.short	(.L_73 - .L_72)


	//   ....[0]....
.L_72:
        /*01c8*/ 	.word	0x00001130


	//   ....[1]....
        /*01cc*/ 	.word	0x00001140


	//   ....[2]....
        /*01d0*/ 	.word	0x000016b0


	//   ....[3]....
        /*01d4*/ 	.word	0x00001720


	//   ....[4]....
        /*01d8*/ 	.word	0x00004dc0


	//   ....[5]....
        /*01dc*/ 	.word	0x00008b70


	//   ....[6]....
        /*01e0*/ 	.word	0x00008bc0


	//----- nvinfo : EIATTR_COOP_GROUP_MASK_REGIDS
	.align		4
.L_73:
        /*01e4*/ 	.byte	0x04, 0x29
        /*01e6*/ 	.short	(.L_75 - .L_74)


	//   ....[0]....
.L_74:
        /*01e8*/ 	.word	0xffffffff


	//   ....[1]....
        /*01ec*/ 	.word	0xffffffff


	//   ....[2]....
        /*01f0*/ 	.word	0xffffffff


	//   ....[3]....
        /*01f4*/ 	.word	0xffffffff


	//   ....[4]....
        /*01f8*/ 	.word	0xffffffff


	//   ....[5]....
        /*01fc*/ 	.word	0xffffffff


	//   ....[6]....
        /*0200*/ 	.word	0xffffffff


	//   ....[7]....
        /*0204*/ 	.word	0xffffffff


	//----- nvinfo : EIATTR_COOP_GROUP_INSTR_OFFSETS
	.align		4
.L_75:
        /*0208*/ 	.byte	0x04, 0x28
        /*020a*/ 	.short	(.L_77 - .L_76)


	//   ....[0]....
.L_76:
        /*020c*/ 	.word	0x00000050


	//   ....[1]....
        /*0210*/ 	.word	0x00000310


	//   ....[2]....
        /*0214*/ 	.word	0x00002250


	//   ....[3]....
        /*0218*/ 	.word	0x00004120


	//   ....[4]....
        /*021c*/ 	.word	0x000057f0


	//   ....[5]....
        /*0220*/ 	.word	0x00006820


	//   ....[6]....
        /*0224*/ 	.word	0x00008a00


	//   ....[7]....
        /*0228*/ 	.word	0x00008c70


	//----- nvinfo : EIATTR_VRC_CTA_INIT_COUNT
	.align		4
.L_77:
        /*022c*/ 	.byte	0x02, 0x4a
        /*022e*/ 	.byte	0x80
	.zero		1


	//----- nvinfo : EIATTR_MBARRIER_INSTR_OFFSETS
	.align		4
        /*0230*/ 	.byte	0x04, 0x39
        /*0232*/ 	.short	(.L_79 - .L_78)


	//   ....[0]....
.L_78:
        /*0234*/ 	.word	0x000012b0
        /*0238*/ 	.word	0x000000ff
        /*023c*/ 	.word	0x00000000
        /*0240*/ 	.short	0x0100
        /*0242*/ 	.byte	0x0d
	.zero		1


	//   ....[1]....
        /*0244*/ 	.word	0x00001710
        /*0248*/ 	.word	0x000000ff
        /*024c*/ 	.word	0x00005808
        /*0250*/ 	.short	0x0100
        /*0252*/ 	.byte	0x0b
	.zero		1


	//   ....[2]....
        /*0254*/ 	.word	0x00001970
        /*0258*/ 	.word	0x000000ff
        /*025c*/ 	.word	0x00003000
        /*0260*/ 	.short	0x0100
        /*0262*/ 	.byte	0x0b
	.zero		1


	//   ....[3]....
        /*0264*/ 	.word	0x00001ab0
        /*0268*/ 	.word	0x000000ff
        /*026c*/ 	.word	0x00003000
        /*0270*/ 	.short	0x010a
        /*0272*/ 	.byte	0x0b
	.zero		1


	//   ....[4]....
        /*0274*/ 	.word	0x00001ba0
        /*0278*/ 	.word	0x000000ff
        /*027c*/ 	.word	0x00003000
        /*0280*/ 	.short	0x0108
        /*0282*/ 	.byte	0x0b
	.zero		1


	//   ....[5]....
        /*0284*/ 	.word	0x00005000
        /*0288*/ 	.word	0x000000ff
        /*028c*/ 	.word	0x00005810
        /*0290*/ 	.short	0x0100
        /*0292*/ 	.byte	0x0b
	.zero		1


	//   ....[6]....
        /*0294*/ 	.word	0x000050f0
        /*0298*/ 	.word	0x000000ff
        /*029c*/ 	.word	0x00005810
        /*02a0*/ 	.short	0x010a
        /*02a2*/ 	.byte	0x0b
	.zero		1


	//   ....[7]....
        /*02a4*/ 	.word	0x000051d0
        /*02a8*/ 	.word	0x000000ff
        /*02ac*/ 	.word	0x00005810
        /*02b0*/ 	.short	0x0108
        /*02b2*/ 	.byte	0x0b
	.zero		1


	//   ....[8]....
        /*02b4*/ 	.word	0x00006190
        /*02b8*/ 	.word	0x000000ff
        /*02bc*/ 	.word	0x00000000
        /*02c0*/ 	.short	0x010a
        /*02c2*/ 	.byte	0x0d
	.zero		1


	//   ....[9]....
        /*02c4*/ 	.word	0x000078c0
        /*02c8*/ 	.word	0x000000ff
        /*02cc*/ 	.word	0x00000000
        /*02d0*/ 	.short	0x010a
        /*02d2*/ 	.byte	0x0d
	.zero		1


	//   ....[10]....
        /*02d4*/ 	.word	0x00007a50
        /*02d8*/ 	.word	0x000000ff
        /*02dc*/ 	.word	0x00005800
        /*02e0*/ 	.short	0x0108
        /*02e2*/ 	.byte	0x0b
	.zero		1


	//   ....[11]....
        /*02e4*/ 	.word	0x00007ad0
        /*02e8*/ 	.word	0x000000ff
        /*02ec*/ 	.word	0x00005808
        /*02f0*/ 	.short	0x0108
        /*02f2*/ 	.byte	0x0b
	.zero		1


	//   ....[12]....
        /*02f4*/ 	.word	0x00008c90
        /*02f8*/ 	.word	0x000000ff
        /*02fc*/ 	.word	0x00003000
        /*0300*/ 	.short	0x010a
        /*0302*/ 	.byte	0x0b
	.zero		1


	//   ....[13]....
        /*0304*/ 	.word	0x00008cc0
        /*0308*/ 	.word	0x000000ff
        /*030c*/ 	.word	0x00005810
        /*0310*/ 	.short	0x010a
        /*0312*/ 	.byte	0x0b
	.zero		1


	//   ....[14]....
        /*0314*/ 	.word	0x00008cf0
        /*0318*/ 	.word	0x000000ff
        /*031c*/ 	.word	0x00000000
        /*0320*/ 	.short	0x010a
        /*0322*/ 	.byte	0x0d
	.zero		1


	//   ....[15]....
        /*0324*/ 	.word	0x00008d20
        /*0328*/ 	.word	0x000000ff
        /*032c*/ 	.word	0x00000000
        /*0330*/ 	.short	0x010a
        /*0332*/ 	.byte	0x0d
	.zero		1


	//----- nvinfo : EIATTR_NUM_MBARRIERS
	.align		4
.L_79:
        /*0334*/ 	.byte	0x03, 0x38
        /*0336*/ 	.short	0xffff


	//----- nvinfo : EIATTR_EXIT_INSTR_OFFSETS
	.align		4
        /*0338*/ 	.byte	0x04, 0x1c
        /*033a*/ 	.short	(.L_81 - .L_80)


	//   ....[0]....
.L_80:
        /*033c*/ 	.word	0x00008c80


	//----- nvinfo : EIATTR_REQNTID
	.align		4
.L_81:
        /*0340*/ 	.byte	0x04, 0x10
        /*0342*/ 	.short	(.L_83 - .L_82)
.L_82:
        /*0344*/ 	.word	0x00000080
        /*0348*/ 	.word	0x00000001
        /*034c*/ 	.word	0x00000001


	//----- nvinfo : EIATTR_CRS_STACK_SIZE
	.align		4
.L_83:
        /*0350*/ 	.byte	0x04, 0x1e
        /*0352*/ 	.short	(.L_85 - .L_84)
.L_84:
        /*0354*/ 	.word	0x00000000


	//----- nvinfo : EIATTR_CBANK_PARAM_SIZE
	.align		4
.L_85:
        /*0358*/ 	.byte	0x03, 0x19
        /*035a*/ 	.short	0x0088


	//----- nvinfo : EIATTR_PARAM_CBANK
	.align		4
        /*035c*/ 	.byte	0x04, 0x0a
        /*035e*/ 	.short	(.L_87 - .L_86)
	.align		4
.L_86:
        /*0360*/ 	.word	index@(.nv.constant0.attn_fwd)
        /*0364*/ 	.short	0x0380
        /*0366*/ 	.short	0x0088


	//----- nvinfo : EIATTR_SW_WAR
	.align		4
.L_87:
        /*0368*/ 	.byte	0x04, 0x36
        /*036a*/ 	.short	(.L_89 - .L_88)
.L_88:
        /*036c*/ 	.word	0x00000008
.L_89:


//--------------------- .nv.compat                --------------------------
	.section	.nv.compat,"",@"SHT_CUDA_COMPAT_INFO"
	.align	4
        /*0000*/ 	.byte	0x02, 0x02, 0x02, 0x00, 0x02, 0x05, 0x05, 0x00, 0x02, 0x03, 0x00, 0x00, 0x02, 0x06, 0x01, 0x00


//--------------------- .nv.callgraph             --------------------------
	.section	.nv.callgraph,"",@"SHT_CUDA_CALLGRAPH"
	.align	4
	.sectionentsize	8
	.align		4
        /*0000*/ 	.word	0x00000000
	.align		4
        /*0004*/ 	.word	0xffffffff
	.align		4
        /*0008*/ 	.word	0x00000000
	.align		4
        /*000c*/ 	.word	0xfffffffe
	.align		4
        /*0010*/ 	.word	0x00000000
	.align		4
        /*0014*/ 	.word	0xfffffffd
	.align		4
        /*0018*/ 	.word	0x00000000
	.align		4
        /*001c*/ 	.word	0xfffffffc


//--------------------- .nv.constant4             --------------------------
	.section	.nv.constant4,"a",@progbits
	.align	8
	.align		8
.nv.constant4:
        /*0000*/ 	.dword	_$_str


//--------------------- .text.attn_fwd            --------------------------
	.section	.text.attn_fwd,"ax",@progbits
	.align	128
        .global         attn_fwd
        .type           attn_fwd,@function
        .size           attn_fwd,(.L_x_27 - attn_fwd)
        .other          attn_fwd,@"STO_CUDA_ENTRY STV_DEFAULT"
attn_fwd:
.text.attn_fwd:
[----:B------:R-:W0:Y:S01]  /*0000*/  LDC R1, c[0x0][0x37c] ;  /* 0x0000df00ff017b82 */ /* 0x000e220000000800 */
[----:B------:R-:W1:Y:S02]  /*0010*/  S2R R2, SR_TID.X ;  /* 0x0000000000027919 */ /* 0x000e640000002100 */
[----:B-1----:R-:W-:-:S13]  /*0020*/  ISETP.GE.U32.AND P0, PT, R2, 0x20, PT ;  /* 0x000000200200780c */ /* 0x002fda0003f06070 */
[----:B------:R-:W-:Y:S05]  /*0030*/  @P0 BRA `(.L_x_0) ;  /* 0x0000000000b80947 */ /* 0x000fea0003800000 */
[----:B------:R-:W1:Y:S01]  /*0040*/  S2UR UR6, SR_CgaCtaId ;  /* 0x00000000000679c3 */ /* 0x000e620000008800 */
[----:B------:R-:W-:Y:S01]  /*0050*/  NOP ;  /* 0x0000000000007918 */ /* 0x000fe20000000000 */
[----:B------:R-:W-:Y:S02]  /*0060*/  UMOV UR4, 0x40 ;  /* 0x0000004000047882 */ /* 0x000fe40000000000 */
[----:B-1----:R-:W-:-:S09]  /*0070*/  ULEA UR4, UR6, UR4, 0x18 ;  /* 0x0000000406047291 */ /* 0x002fd2000f8ec0ff */
[----:B------:R-:W1:Y:S01]  /*0080*/  LDS.U8 R0, [UR4] ;  /* 0x00000004ff007984 */ /* 0x000e620008000000 */
[----:B------:R-:W-:Y:S02]  /*0090*/  UMOV UR4, 0x400 ;  /* 0x0000040000047882 */ /* 0x000fe40000000000 */
[----:B------:R-:W-:Y:S01]  /*00a0*/  ULEA UR4, UR6, UR4, 0x18 ;  /* 0x0000000406047291 */ /* 0x000fe2000f8ec0ff */
[----:B-1----:R-:W-:-:S13]  /*00b0*/  ISETP.NE.AND P1, PT, R0, RZ, PT ;  /* 0x000000ff0000720c */ /* 0x002fda0003f25270 */
[----:B------:R-:W-:Y:S05]  /*00c0*/  @P1 BRA `(.L_x_1) ;  /* 0x00000000007c1947 */ /* 0x000fea0003800000 */
[----:B------:R-:W-:-:S13]  /*00d0*/  ELECT P1, URZ, PT ;  /* 0x0000000000ff782f */ /* 0x000fda0003820000 */
[----:B------:R-:W-:Y:S05]  /*00e0*/  @!P1 BRA `(.L_x_2) ;  /* 0x0000000000849947 */ /* 0x000fea0003800000 */
[----:B------:R-:W-:Y:S01]  /*00f0*/  UMOV UR5, 0x4 ;  /* 0x0000000400057882 */ /* 0x000fe20000000000 */
[----:B------:R-:W-:Y:S02]  /*0100*/  IMAD.MOV.U32 R5, RZ, RZ, 0x1 ;  /* 0x00000001ff057424 */ /* 0x000fe400078e00ff */
[----:B------:R-:W-:Y:S02]  /*0110*/  IMAD.MOV.U32 R3, RZ, RZ, 0xf ;  /* 0x0000000fff037424 */ /* 0x000fe400078e00ff */
[----:B------:R-:W-:Y:S04]  /*0120*/  DEPBAR.LE SB1, 0x36 ;  /* 0x00009d800000791a */ /* 0x000fe80000000000 */
[----:B------:R-:W1:Y:S02]  /*0130*/  UTCATOMSWS.FIND_AND_SET.ALIGN UP0, UR5, UR5 ;  /* 0x00000005000575e3 */ /* 0x000e640008000800 */
[----:B-1----:R-:W-:-:S04]  /*0140*/  PLOP3.LUT P1, PT, PT, PT, UP0, 0x80, 0x8 ;  /* 0x000000000008781c */ /* 0x002fc80003f2f008 */
[----:B------:R-:W-:-:S04]  /*0150*/  SEL R0, RZ, 0xffffffff, !P1 ;  /* 0xffffffffff007807 */ /* 0x000fc80004800000 */
[----:B------:R-:W-:Y:S02]  /*0160*/  ISETP.NE.AND P1, PT, R0, RZ, PT ;  /* 0x000000ff0000720c */ /* 0x000fe40003f25270 */
[----:B------:R-:W-:-:S11]  /*0170*/  MOV R0, UR5 ;  /* 0x0000000500007c02 */ /* 0x000fd60008000f00 */
[----:B------:R-:W-:Y:S05]  /*0180*/  @P1 BRA `(.L_x_3) ;  /* 0x0000000000241947 */ /* 0x000fea0003800000 */
.L_x_4:
[----:B------:R-:W-:Y:S05]  /*0190*/  NANOSLEEP 0x64 ;  /* 0x000000640000795d */ /* 0x000fea0003800000 */
[----:B------:R-:W-:-:S05]  /*01a0*/  UMOV UR5, 0x4 ;  /* 0x0000000400057882 */ /* 0x000fca0000000000 */
[----:B------:R-:W-:Y:S04]  /*01b0*/  DEPBAR.LE SB1, 0x36 ;  /* 0x00009d800000791a */ /* 0x000fe80000000000 */
[----:B------:R-:W1:Y:S02]  /*01c0*/  UTCATOMSWS.FIND_AND_SET.ALIGN UP0, UR5, UR5 ;  /* 0x00000005000575e3 */ /* 0x000e640008000800 */
[----:B-1----:R-:W-:-:S04]  /*01d0*/  PLOP3.LUT P1, PT, PT, PT, UP0, 0x80, 0x8 ;  /* 0x000000000008781c */ /* 0x002fc80003f2f008 */
[----:B------:R-:W-:-:S04]  /*01e0*/  SEL R0, RZ, 0xffffffff, !P1 ;  /* 0xffffffffff007807 */ /* 0x000fc80004800000 */
[----:B------:R-:W-:Y:S01]  /*01f0*/  ISETP.NE.AND P1, PT, R0, RZ, PT ;  /* 0x000000ff0000720c */ /* 0x000fe20003f25270 */
[----:B------:R-:W-:-:S12]  /*0200*/  IMAD.U32 R0, RZ, RZ, UR5 ;  /* 0x00000005ff007e24 */ /* 0x000fd8000f8e00ff */
[----:B------:R-:W-:Y:S05]  /*0210*/  @!P1 BRA `(.L_x_4) ;  /* 0xfffffffc00dc9947 */ /* 0x000fea000383ffff */
.L_x_3:
[C---:B------:R-:W-:Y:S01]  /*0220*/  VIADD R4, R0.reuse, 0x10 ;  /* 0x0000001000047836 */ /* 0x040fe20000000000 */
[----:B------:R-:W-:Y:S01]  /*0230*/  UMOV UR5, 0x50 ;  /* 0x0000005000057882 */ /* 0x000fe20000000000 */
[----:B------:R-:W-:Y:S01]  /*0240*/  SHF.L.U32 R3, R3, R0, RZ ;  /* 0x0000000003037219 */ /* 0x000fe200000006ff */
[----:B------:R-:W-:Y:S01]  /*0250*/  ULEA UR5, UR6, UR5, 0x18 ;  /* 0x0000000506057291 */ /* 0x000fe2000f8ec0ff */
[----:B------:R-:W-:Y:S02]  /*0260*/  SHF.L.U32 R0, R0, 0x5, RZ ;  /* 0x0000000500007819 */ /* 0x000fe400000006ff */
[----:B------:R-:W-:-:S04]  /*0270*/  SHF.L.U32 R4, R5, R4, RZ ;  /* 0x0000000405047219 */ /* 0x000fc800000006ff */
[----:B------:R-:W-:-:S05]  /*0280*/  LOP3.LUT R3, R4, R3, RZ, 0xfc, !PT ;  /* 0x0000000304037212 */ /* 0x000fca00078efcff */
[----:B------:R1:W-:Y:S04]  /*0290*/  ATOMS.OR RZ, [UR5], R3 ;  /* 0x00000003ffff798c */ /* 0x0003e8000b000005 */
[----:B------:R1:W-:Y:S01]  /*02a0*/  STS [UR4], R0 ;  /* 0x00000000ff007988 */ /* 0x0003e20008000804 */
[----:B------:R-:W-:Y:S05]  /*02b0*/  BRA `(.L_x_2) ;  /* 0x0000000000107947 */ /* 0x000fea0003800000 */
.L_x_1:
[----:B------:R-:W-:Y:S01]  /*02c0*/  IMAD.MOV.U32 R0, RZ, RZ, -0x1 ;  /* 0xffffffffff007424 */ /* 0x000fe200078e00ff */
[----:B------:R-:W-:-:S04]  /*02d0*/  MOV R4, 0x300 ;  /* 0x0000030000047802 */ /* 0x000fc80000000f00 */
[----:B------:R1:W-:Y:S03]  /*02e0*/  STS [UR4], R0 ;  /* 0x00000000ff007988 */ /* 0x0003e60008000804 */
[----:B01----:R-:W-:Y:S05]  /*02f0*/  CALL.REL.NOINC `($__internal_1_$__cuda_sm10x_tcgen05_guardrail_trap_phase_invalid_during_alloc) ;  /* 0x0000008800a07944 */ /* 0x003fea0003c00000 */
.L_x_2:
[----:B------:R-:W-:Y:S05]  /*0300*/  WARPSYNC.ALL ;  /* 0x0000000000007948 */ /* 0x000fea0003800000 */
[----:B------:R-:W-:Y:S01]  /*0310*/  NOP ;  /* 0x0000000000007918 */ /* 0x000fe20000000000 */
.L_x_0:
[----:B-1----:R-:W1:Y:S01]  /*0320*/  S2R R3, SR_CTAID.X ;  /* 0x0000000000037919 */ /* 0x002e620000002500 */
[----:B------:R-:W2:Y:S01]  /*0330*/  S2UR UR10, SR_CTAID.Y ;  /* 0x00000000000a79c3 */ /* 0x000ea20000002600 */
[----:B------:R-:W2:Y:S01]  /*0340*/  LDCU.64 UR4, c[0x0][0x3b0] ;  /* 0x00007600ff0477ac */ /* 0x000ea20008000a00 */
[----:B------:R-:W-:Y:S02]  /*0350*/  LOP3.LUT R0, R2, 0x3f, RZ, 0xc0, !PT ;  /* 0x0000003f02007812 */ /* 0x000fe400078ec0ff */
[----:B------:R-:W-:Y:S01]  /*0360*/  SHF.R.U32.HI R5, RZ, 0x6, R2 ;  /* 0x00000006ff057819 */ /* 0x000fe20000011602 */
[----:B------:R-:W-:Y:S01]  /*0370*/  UMOV UR11, 0x400 ;  /* 0x00000400000b7882 */ /* 0x000fe20000000000 */
[----:B------:R-:W3:Y:S02]  /*0380*/  LDCU.64 UR22, c[0x0][0x358] ;  /* 0x00006b00ff1677ac */ /* 0x000ee40008000a00 */
[----:B------:R-:W4:Y:S01]  /*0390*/  S2UR UR6, SR_CgaCtaId ;  /* 0x00000000000679c3 */ /* 0x000f220000008800 */
[----:B------:R-:W0:Y:S07]  /*03a0*/  LDCU UR16, c[0x0][0x3f0] ;  /* 0x00007e00ff1077ac */ /* 0x000e2e0008000800 */
[----:B------:R-:W0:Y:S08]  /*03b0*/  LDC.64 R18, c[0x0][0x380] ;  /* 0x0000e000ff127b82 */ /* 0x000e300000000a00 */
[----:B------:R-:W3:Y:S01]  /*03c0*/  LDC R22, c[0x0][0x3b8] ;  /* 0x0000ee00ff167b82 */ /* 0x000ee20000000800 */
[----:B--2---:R-:W-:Y:S01]  /*03d0*/  UIMAD UR4, UR10, UR4, URZ ;  /* 0x000000040a0472a4 */ /* 0x004fe2000f8e02ff */
[----:B-1----:R-:W-:Y:S01]  /*03e0*/  IMAD R0, R3, 0x40, R0 ;  /* 0x0000004003007824 */ /* 0x002fe200078e0200 */
[----:B----4-:R-:W-:-:S05]  /*03f0*/  ULEA UR11, UR6, UR11, 0x18 ;  /* 0x0000000b060b7291 */ /* 0x010fca000f8ec0ff */
[----:B------:R-:W-:Y:S01]  /*0400*/  BAR.SYNC.DEFER_BLOCKING 0x0 ;  /* 0x0000000000007b1d */ /* 0x000fe20000010000 */
[----:B------:R-:W-:Y:S01]  /*0410*/  IMAD R3, R0, UR5, RZ ;  /* 0x0000000500037c24 */ /* 0x000fe2000f8e02ff */
[----:B------:R-:W-:-:S06]  /*0420*/  USHF.R.S32.HI UR5, URZ, 0x1f, UR4 ;  /* 0x0000001fff057899 */ /* 0x000fcc0008011404 */
[----:B------:R-:W1:Y:S01]  /*0430*/  LDC.64 R196, c[0x0][0x3c0] ;  /* 0x0000f000ffc47b82 */ /* 0x000e620000000a00 */
[----:B0-----:R-:W-:Y:S01]  /*0440*/  IADD3 R18, P1, P2, R3, UR4, R18 ;  /* 0x0000000403127c10 */ /* 0x001fe2000fa3e012 */
[----:B------:R-:W0:Y:S01]  /*0450*/  LDCU UR4, c[0x0][0x3c8] ;  /* 0x00007900ff0477ac */ /* 0x000e220008000800 */
[----:B------:R-:W-:Y:S02]  /*0460*/  SHF.R.S32.HI R4, RZ, 0x1f, R3 ;  /* 0x0000001fff047819 */ /* 0x000fe40000011403 */
[----:B------:R-:W-:Y:S02]  /*0470*/  SGXT.U32 R3, R5, 0x1 ;  /* 0x000000010503781a */ /* 0x000fe40000000000 */
[----:B------:R-:W-:Y:S01]  /*0480*/  LEA.HI R5, R2, 0x1e, RZ, 0x1a ;  /* 0x0000001e02057811 */ /* 0x000fe200078fd0ff */
[----:B------:R-:W2:Y:S01]  /*0490*/  LDC.64 R28, c[0x0][0x388] ;  /* 0x0000e200ff1c7b82 */ /* 0x000ea20000000a00 */
[----:B------:R-:W-:Y:S01]  /*04a0*/  IADD3.X R20, PT, PT, R4, UR5, R19, P1, P2 ;  /* 0x0000000504147c10 */ /* 0x000fe20008fe4413 */
[-C--:B---3--:R-:W-:Y:S01]  /*04b0*/  IMAD R7, R3, R22.reuse, RZ ;  /* 0x0000001603077224 */ /* 0x088fe200078e02ff */
[----:B------:R-:W-:Y:S01]  /*04c0*/  LEA.HI R3, R2, 0xe, RZ, 0x1a ;  /* 0x0000000e02037811 */ /* 0x000fe200078fd0ff */
[----:B------:R-:W-:-:S03]  /*04d0*/  IMAD R10, R5, R22, RZ ;  /* 0x00000016050a7224 */ /* 0x000fc600078e02ff */
[C---:B------:R-:W-:Y:S01]  /*04e0*/  LEA R8, R22.reuse, R7, 0x1 ;  /* 0x0000000716087211 */ /* 0x040fe200078e08ff */
[----:B------:R-:W-:Y:S01]  /*04f0*/  IMAD R9, R3, R22, RZ ;  /* 0x0000001603097224 */ /* 0x000fe200078e02ff */
[C---:B------:R-:W-:Y:S01]  /*0500*/  IADD3 R4, P1, PT, R7.reuse, R18, RZ ;  /* 0x0000001207047210 */ /* 0x040fe20007f3e0ff */
[----:B------:R-:W3:Y:S01]  /*0510*/  LDS R30, [UR11] ;  /* 0x0000000bff1e7984 */ /* 0x000ee20008000800 */
[----:B------:R-:W-:Y:S02]  /*0520*/  BAR.SYNC.DEFER_BLOCKING 0x0 ;  /* 0x0000000000007b1d */ /* 0x000fe40000010000 */
[----:B------:R-:W-:Y:S01]  /*0530*/  LEA.HI.X.SX32 R5, R7, R20, 0x1, P1 ;  /* 0x0000001407057211 */ /* 0x000fe200008f0eff */
[----:B------:R-:W-:Y:S01]  /*0540*/  IMAD R3, R22, 0x2, R8 ;  /* 0x0000000216037824 */ /* 0x000fe200078e0208 */
[-C--:B------:R-:W-:Y:S02]  /*0550*/  IADD3 R6, P2, PT, R8, R18.reuse, RZ ;  /* 0x0000001208067210 */ /* 0x080fe40007f5e0ff */
[----:B------:R-:W-:Y:S01]  /*0560*/  IADD3 R12, P1, PT, R9, R18, RZ ;  /* 0x00000012090c7210 */ /* 0x000fe20007f3e0ff */
[----:B------:R-:W-:Y:S01]  /*0570*/  IMAD R11, R22, 0x2, R3 ;  /* 0x00000002160b7824 */ /* 0x000fe200078e0203 */
[----:B------:R-:W-:-:S02]  /*0580*/  LEA.HI.X.SX32 R7, R8, R20, 0x1, P2 ;  /* 0x0000001408077211 */ /* 0x000fc400010f0eff */
[----:B------:R-:W-:Y:S02]  /*0590*/  LEA.HI.X.SX32 R13, R9, R20, 0x1, P1 ;  /* 0x00000014090d7211 */ /* 0x000fe400008f0eff */
[CC--:B------:R-:W-:Y:S02]  /*05a0*/  IADD3 R14, P2, PT, R10.reuse, R18.reuse, RZ ;  /* 0x000000120a0e7210 */ /* 0x0c0fe40007f5e0ff */
[C---:B------:R-:W-:Y:S02]  /*05b0*/  IADD3 R8, P1, PT, R3.reuse, R18, RZ ;  /* 0x0000001203087210 */ /* 0x040fe40007f3e0ff */
[-C--:B------:R-:W-:Y:S02]  /*05c0*/  LEA.HI.X.SX32 R15, R10, R20.reuse, 0x1, P2 ;  /* 0x000000140a0f7211 */ /* 0x080fe400010f0eff */
[----:B------:R-:W-:Y:S02]  /*05d0*/  LEA.HI.X.SX32 R9, R3, R20, 0x1, P1 ;  /* 0x0000001403097211 */ /* 0x000fe400008f0eff */
[----:B------:R-:W-:-:S02]  /*05e0*/  IADD3 R10, P1, PT, R11, R18, RZ ;  /* 0x000000120b0a7210 */ /* 0x000fc40007f3e0ff */
[----:B------:R-:W-:Y:S02]  /*05f0*/  LEA R3, R22, R11, 0x1 ;  /* 0x0000000b16037211 */ /* 0x000fe400078e08ff */
[----:B------:R-:W-:Y:S01]  /*0600*/  LEA.HI.X.SX32 R11, R11, R20, 0x1, P1 ;  /* 0x000000140b0b7211 */ /* 0x000fe200008f0eff */
[----:B------:R4:W5:Y:S04]  /*0610*/  LDG.E.U8 R32, desc[UR22][R4.64] ;  /* 0x0000001604207981 */ /* 0x000968000c1e1100 */
[----:B------:R0:W5:Y:S04]  /*0620*/  LDG.E.U8 R34, desc[UR22][R6.64] ;  /* 0x0000001606227981 */ /* 0x000168000c1e1100 */
[----:B------:R1:W5:Y:S01]  /*0630*/  LDG.E.U8 R25, desc[UR22][R12.64] ;  /* 0x000000160c197981 */ /* 0x000362000c1e1100 */
[----:B----4-:R-:W-:-:S03]  /*0640*/  IADD3 R4, P1, PT, R3, R18, RZ ;  /* 0x0000001203047210 */ /* 0x010fc60007f3e0ff */
[----:B------:R4:W5:Y:S01]  /*0650*/  LDG.E.U8 R19, desc[UR22][R8.64] ;  /* 0x0000001608137981 */ /* 0x000962000c1e1100 */
[C---:B0-----:R-:W-:Y:S01]  /*0660*/  IMAD R7, R22.reuse, 0x2, R3 ;  /* 0x0000000216077824 */ /* 0x041fe200078e0203 */
[----:B------:R-:W-:Y:S02]  /*0670*/  LEA.HI.X.SX32 R5, R3, R20, 0x1, P1 ;  /* 0x0000001403057211 */ /* 0x000fe400008f0eff */
[----:B------:R-:W5:Y:S01]  /*0680*/  LDG.E.U8 R21, desc[UR22][R10.64] ;  /* 0x000000160a157981 */ /* 0x000f62000c1e1100 */
[C---:B------:R-:W-:Y:S01]  /*0690*/  IMAD R3, R22.reuse, 0x2, R7 ;  /* 0x0000000216037824 */ /* 0x040fe200078e0207 */
[----:B------:R-:W-:Y:S02]  /*06a0*/  IADD3 R6, P1, PT, R7, R18, RZ ;  /* 0x0000001207067210 */ /* 0x000fe40007f3e0ff */
[----:B------:R-:W5:Y:S02]  /*06b0*/  LDG.E.U8 R36, desc[UR22][R4.64] ;  /* 0x0000001604247981 */ /* 0x000f64000c1e1100 */
[----:B------:R-:W-:-:S02]  /*06c0*/  LEA R16, R22, R3, 0x2 ;  /* 0x0000000316107211 */ /* 0x000fc400078e10ff */
[----:B------:R0:W5:Y:S01]  /*06d0*/  LDG.E.U8 R27, desc[UR22][R14.64] ;  /* 0x000000160e1b7981 */ /* 0x000162000c1e1100 */
[----:B------:R-:W-:Y:S02]  /*06e0*/  LEA.HI.X.SX32 R7, R7, R20, 0x1, P1 ;  /* 0x0000001407077211 */ /* 0x000fe400008f0eff */
[C---:B-1----:R-:W-:Y:S01]  /*06f0*/  IADD3 R12, P1, PT, R3.reuse, R18, RZ ;  /* 0x00000012030c7210 */ /* 0x042fe20007f3e0ff */
[C---:B------:R-:W-:Y:S02]  /*0700*/  IMAD R17, R22.reuse, 0x2, R16 ;  /* 0x0000000216117824 */ /* 0x040fe400078e0210 */
[----:B------:R1:W5:Y:S01]  /*0710*/  LDG.E.U8 R38, desc[UR22][R6.64] ;  /* 0x0000001606267981 */ /* 0x000362000c1e1100 */
[----:B------:R-:W-:Y:S01]  /*0720*/  LEA.HI.X.SX32 R13, R3, R20, 0x1, P1 ;  /* 0x00000014030d7211 */ /* 0x000fe200008f0eff */
[----:B------:R-:W-:Y:S01]  /*0730*/  IMAD R3, R22, 0x2, R17 ;  /* 0x0000000216037824 */ /* 0x000fe200078e0211 */
[CC--:B----4-:R-:W-:Y:S02]  /*0740*/  IADD3 R8, P1, PT, R17.reuse, R18.reuse, RZ ;  /* 0x0000001211087210 */ /* 0x0d0fe40007f3e0ff */
[----:B0-----:R-:W-:Y:S01]  /*0750*/  IADD3 R14, P2, PT, R16, R18, RZ ;  /* 0x00000012100e7210 */ /* 0x001fe20007f5e0ff */
[----:B------:R-:W5:Y:S01]  /*0760*/  LDG.E.U8 R23, desc[UR22][R12.64] ;  /* 0x000000160c177981 */ /* 0x000f62000c1e1100 */
[----:B------:R-:W-:-:S02]  /*0770*/  LEA.HI.X.SX32 R9, R17, R20, 0x1, P1 ;  /* 0x0000001411097211 */ /* 0x000fc400008f0eff */
[C---:B------:R-:W-:Y:S02]  /*0780*/  IADD3 R4, P1, PT, R3.reuse, R18, RZ ;  /* 0x0000001203047210 */ /* 0x040fe40007f3e0ff */
[----:B------:R-:W-:Y:S01]  /*0790*/  LEA R10, R22, R3, 0x1 ;  /* 0x00000003160a7211 */ /* 0x000fe200078e08ff */
[----:B------:R-:W5:Y:S01]  /*07a0*/  LDG.E.U8 R42, desc[UR22][R8.64] ;  /* 0x00000016082a7981 */ /* 0x000f62000c1e1100 */
[----:B------:R-:W-:-:S03]  /*07b0*/  LEA.HI.X.SX32 R5, R3, R20, 0x1, P1 ;  /* 0x0000001403057211 */ /* 0x000fc600008f0eff */
[----:B------:R-:W-:-:S03]  /*07c0*/  IMAD R3, R22, 0x2, R10 ;  /* 0x0000000216037824 */ /* 0x000fc600078e020a */
[----:B------:R0:W5:Y:S01]  /*07d0*/  LDG.E.U8 R5, desc[UR22][R4.64] ;  /* 0x0000001604057981 */ /* 0x000162000c1e1100 */
[----:B------:R-:W-:Y:S01]  /*07e0*/  LEA.HI.X.SX32 R15, R16, R20, 0x1, P2 ;  /* 0x00000014100f7211 */ /* 0x000fe200010f0eff */
[----:B------:R-:W-:Y:S01]  /*07f0*/  IMAD R16, R22, 0x2, R3 ;  /* 0x0000000216107824 */ /* 0x000fe200078e0203 */
[----:B-1----:R-:W-:-:S03]  /*0800*/  IADD3 R6, P1, PT, R10, R18, RZ ;  /* 0x000000120a067210 */ /* 0x002fc60007f3e0ff */
[----:B------:R1:W5:Y:S01]  /*0810*/  LDG.E.U8 R40, desc[UR22][R14.64] ;  /* 0x000000160e287981 */ /* 0x000362000c1e1100 */
[----:B0-----:R-:W-:-:S04]  /*0820*/  SHF.R.U32.HI R4, RZ, 0x5, R2 ;  /* 0x00000005ff047819 */ /* 0x001fc80000011602 */
[----:B------:R-:W-:Y:S02]  /*0830*/  SGXT.U32 R4, R4, 0x2 ;  /* 0x000000020404781a */ /* 0x000fe40000000000 */
[----:B------:R-:W-:Y:S02]  /*0840*/  IADD3 R12, P2, PT, R16, R18, RZ ;  /* 0x00000012100c7210 */ /* 0x000fe40007f5e0ff */
[----:B------:R-:W-:Y:S01]  /*0850*/  LEA.HI.X.SX32 R7, R10, R20, 0x1, P1 ;  /* 0x000000140a077211 */ /* 0x000fe200008f0eff */
[----:B------:R-:W-:Y:S01]  /*0860*/  IMAD R8, R4, R197, RZ ;  /* 0x000000c504087224 */ /* 0x000fe200078e02ff */
[----:B------:R-:W-:Y:S02]  /*0870*/  IADD3 R10, P1, PT, R3, R18, RZ ;  /* 0x00000012030a7210 */ /* 0x000fe40007f3e0ff */
[----:B------:R-:W-:Y:S02]  /*0880*/  LEA R17, R22, R16, 0x1 ;  /* 0x0000001016117211 */ /* 0x000fe400078e08ff */
[-C--:B------:R-:W-:Y:S01]  /*0890*/  LEA.HI.X.SX32 R13, R16, R20.reuse, 0x1, P2 ;  /* 0x00000014100d7211 */ /* 0x080fe200010f0eff */
[----:B------:R-:W-:Y:S01]  /*08a0*/  IMAD R16, R197, 0x4, R8 ;  /* 0x00000004c5107824 */ /* 0x000fe200078e0208 */
[----:B------:R-:W-:Y:S01]  /*08b0*/  LEA.HI.X.SX32 R11, R3, R20, 0x1, P1 ;  /* 0x00000014030b7211 */ /* 0x000fe200008f0eff */
[----:B------:R0:W5:Y:S01]  /*08c0*/  LDG.E.U8 R7, desc[UR22][R6.64] ;  /* 0x0000001606077981 */ /* 0x000162000c1e1100 */
[----:B-1----:R-:W-:Y:S01]  /*08d0*/  IADD3 R14, P1, PT, R17, R18, RZ ;  /* 0x00000012110e7210 */ /* 0x002fe20007f3e0ff */
[----:B------:R-:W-:-:S02]  /*08e0*/  IMAD R18, R197, 0x4, R16 ;  /* 0x00000004c5127824 */ /* 0x000fc400078e0210 */
[----:B------:R1:W5:Y:S04]  /*08f0*/  LDG.E.U8 R44, desc[UR22][R10.64] ;  /* 0x000000160a2c7981 */ /* 0x000368000c1e1100 */
[----:B------:R4:W5:Y:S01]  /*0900*/  LDG.E.U8 R46, desc[UR22][R12.64] ;  /* 0x000000160c2e7981 */ /* 0x000962000c1e1100 */
[----:B0-----:R-:W-:Y:S02]  /*0910*/  LEA R6, R197, R18, 0x2 ;  /* 0x00000012c5067211 */ /* 0x001fe400078e10ff */
[----:B------:R-:W-:-:S03]  /*0920*/  LEA.HI.X.SX32 R15, R17, R20, 0x1, P1 ;  /* 0x00000014110f7211 */ /* 0x000fc600008f0eff */
[----:B-1----:R-:W-:-:S03]  /*0930*/  IMAD R10, R197, 0x4, R6 ;  /* 0x00000004c50a7824 */ /* 0x002fc600078e0206 */
[----:B------:R0:W5:Y:S01]  /*0940*/  LDG.E.U8 R15, desc[UR22][R14.64] ;  /* 0x000000160e0f7981 */ /* 0x000162000c1e1100 */
[----:B----4-:R-:W-:-:S05]  /*0950*/  IMAD R12, R197, 0x4, R10 ;  /* 0x00000004c50c7824 */ /* 0x010fca00078e020a */
[----:B0-----:R-:W-:-:S05]  /*0960*/  LEA R14, R197, R12, 0x2 ;  /* 0x0000000cc50e7211 */ /* 0x001fca00078e10ff */
[----:B------:R-:W-:Y:S01]  /*0970*/  IMAD R20, R197, 0x4, R14 ;  /* 0x00000004c5147824 */ /* 0x000fe200078e020e */
[----:B------:R-:W-:-:S03]  /*0980*/  LOP3.LUT R3, R2, 0x1f, RZ, 0xc0, !PT ;  /* 0x0000001f02037812 */ /* 0x000fc600078ec0ff */
[----:B------:R-:W-:Y:S02]  /*0990*/  IMAD R22, R197, 0x4, R20 ;  /* 0x00000004c5167824 */ /* 0x000fe400078e0214 */
[----:B------:R-:W-:-:S03]  /*09a0*/  IMAD R4, R3, UR4, RZ ;  /* 0x0000000403047c24 */ /* 0x000fc6000f8e02ff */
[----:B------:R-:W-:Y:S01]  /*09b0*/  LEA R24, R197, R22, 0x2 ;  /* 0x00000016c5187211 */ /* 0x000fe200078e10ff */
[----:B------:R-:W-:Y:S01]  /*09c0*/  IMAD R3, R196, UR10, RZ ;  /* 0x0000000ac4037c24 */ /* 0x000fe2000f8e02ff */
[----:B------:R-:W-:-:S03]  /*09d0*/  SHF.R.S32.HI R9, RZ, 0x1f, R4 ;  /* 0x0000001fff097819 */ /* 0x000fc60000011404 */
[C---:B------:R-:W-:Y:S01]  /*09e0*/  IMAD R26, R197.reuse, 0x4, R24 ;  /* 0x00000004c51a7824 */ /* 0x040fe200078e0218 */
[--C-:B--2---:R-:W-:Y:S02]  /*09f0*/  IADD3 R109, P1, P2, R4, R28, R3.reuse ;  /* 0x0000001c046d7210 */ /* 0x104fe40007a3e003 */
[----:B------:R-:W-:Y:S01]  /*0a00*/  SHF.R.S32.HI R28, RZ, 0x1f, R3 ;  /* 0x0000001fff1c7819 */ /* 0x000fe20000011403 */
[----:B------:R-:W-:-:S03]  /*0a10*/  IMAD R4, R197, 0x4, R26 ;  /* 0x00000004c5047824 */ /* 0x000fc600078e021a */
[----:B------:R-:W-:Y:S02]  /*0a20*/  IADD3.X R9, PT, PT, R9, R29, R28, P1, P2 ;  /* 0x0000001d09097210 */ /* 0x000fe40000fe441c */
[C---:B------:R-:W-:Y:S02]  /*0a30*/  IADD3 R142, P1, PT, R8.reuse, R109, RZ ;  /* 0x0000006d088e7210 */ /* 0x040fe40007f3e0ff */
[----:B------:R-:W-:Y:S02]  /*0a40*/  LEA R28, R197, R4, 0x2 ;  /* 0x00000004c51c7211 */ /* 0x000fe400078e10ff */
[----:B------:R-:W-:-:S03]  /*0a50*/  LEA.HI.X.SX32 R143, R8, R9, 0x1, P1 ;  /* 0x00000009088f7211 */ /* 0x000fc600008f0eff */
[C---:B------:R-:W-:Y:S01]  /*0a60*/  IMAD R8, R197.reuse, 0x4, R28 ;  /* 0x00000004c5087824 */ /* 0x040fe200078e021c */
[----:B---3--:R-:W-:Y:S02]  /*0a70*/  R2UR UR7, R30 ;  /* 0x000000001e0772ca */ /* 0x008fe400000e0000 */
[C---:B------:R-:W-:Y:S02]  /*0a80*/  IADD3 R136, P3, PT, R6.reuse, R109, RZ ;  /* 0x0000006d06887210 */ /* 0x040fe40007f7e0ff */
[C---:B------:R-:W-:Y:S02]  /*0a90*/  LEA R30, R197.reuse, R8, 0x2 ;  /* 0x00000008c51e7211 */ /* 0x040fe400078e10ff */
[----:B------:R-:W-:Y:S02]  /*0aa0*/  LEA.HI.X.SX32 R137, R6, R9, 0x1, P3 ;  /* 0x0000000906897211 */ /* 0x000fe400018f0eff */
[-C--:B------:R-:W-:Y:S01]  /*0ab0*/  IADD3 R140, P1, PT, R16, R109.reuse, RZ ;  /* 0x0000006d108c7210 */ /* 0x080fe20007f3e0ff */
[----:B------:R-:W-:Y:S01]  /*0ac0*/  IMAD R6, R197, 0x4, R30 ;  /* 0x00000004c5067824 */ /* 0x000fe200078e021e */
[----:B------:R-:W-:-:S02]  /*0ad0*/  IADD3 R138, P2, PT, R18, R109, RZ ;  /* 0x0000006d128a7210 */ /* 0x000fc40007f5e0ff */
[----:B------:R-:W-:Y:S02]  /*0ae0*/  LEA.HI.X.SX32 R141, R16, R9, 0x1, P1 ;  /* 0x00000009108d7211 */ /* 0x000fe400008f0eff */
[----:B------:R-:W-:Y:S02]  /*0af0*/  IADD3 R134, P1, PT, R10, R109, RZ ;  /* 0x0000006d0a867210 */ /* 0x000fe40007f3e0ff */
[C---:B------:R-:W-:Y:S02]  /*0b00*/  LEA R16, R197.reuse, R6, 0x2 ;  /* 0x00000006c5107211 */ /* 0x040fe400078e10ff */
[-C--:B------:R-:W-:Y:S02]  /*0b10*/  LEA.HI.X.SX32 R139, R18, R9.reuse, 0x1, P2 ;  /* 0x00000009128b7211 */ /* 0x080fe400010f0eff */
[----:B------:R-:W-:Y:S01]  /*0b20*/  LEA.HI.X.SX32 R135, R10, R9, 0x1, P1 ;  /* 0x000000090a877211 */ /* 0x000fe200008f0eff */
[----:B------:R-:W-:Y:S01]  /*0b30*/  IMAD R10, R197, 0x4, R16 ;  /* 0x00000004c50a7824 */ /* 0x000fe200078e0210 */
[----:B------:R-:W-:-:S02]  /*0b40*/  IADD3 R132, P2, PT, R12, R109, RZ ;  /* 0x0000006d0c847210 */ /* 0x000fc40007f5e0ff */
[----:B------:R-:W-:Y:S02]  /*0b50*/  IADD3 R130, P3, PT, R14, R109, RZ ;  /* 0x0000006d0e827210 */ /* 0x000fe40007f7e0ff */
[-C--:B------:R-:W-:Y:S02]  /*0b60*/  LEA.HI.X.SX32 R133, R12, R9.reuse, 0x1, P2 ;  /* 0x000000090c857211 */ /* 0x080fe400010f0eff */
        /* <DEDUP_REMOVED lines=14> */
[----:B------:R-:W-:Y:S02]  /*0c50*/  LEA.HI.X.SX32 R71, R28, R9, 0x1, P3 ;  /* 0x000000091c477211 */ /* 0x000fe400018f0eff */
[-C--:B------:R-:W-:Y:S02]  /*0c60*/  IADD3 R122, P1, PT, R26, R109.reuse, RZ ;  /* 0x0000006d1a7a7210 */ /* 0x080fe40007f3e0ff */
[----:B------:R-:W-:Y:S02]  /*0c70*/  IADD3 R76, P3, PT, R6, R109, RZ ;  /* 0x0000006d064c7210 */ /* 0x000fe40007f7e0ff */
[----:B------:R-:W-:-:S02]  /*0c80*/  LEA R20, R197, R4, 0x2 ;  /* 0x00000004c5147211 */ /* 0x000fc400078e10ff */
[-C--:B------:R-:W-:Y:S02]  /*0c90*/  LEA.HI.X.SX32 R123, R26, R9.reuse, 0x1, P1 ;  /* 0x000000091a7b7211 */ /* 0x080fe400008f0eff */
[----:B------:R-:W-:Y:S01]  /*0ca0*/  LEA.HI.X.SX32 R77, R6, R9, 0x1, P3 ;  /* 0x00000009064d7211 */ /* 0x000fe200018f0eff */
[----:B------:R-:W-:Y:S01]  /*0cb0*/  IMAD R6, R197, 0x4, R20 ;  /* 0x00000004c5067824 */ /* 0x000fe200078e0214 */
[-C--:B------:R-:W-:Y:S02]  /*0cc0*/  IADD3 R72, P1, PT, R8, R109.reuse, RZ ;  /* 0x0000006d08487210 */ /* 0x080fe40007f3e0ff */
[----:B------:R-:W-:Y:S02]  /*0cd0*/  IADD3 R74, P2, PT, R30, R109, RZ ;  /* 0x0000006d1e4a7210 */ /* 0x000fe40007f5e0ff */
[-C--:B------:R-:W-:Y:S02]  /*0ce0*/  LEA.HI.X.SX32 R73, R8, R9.reuse, 0x1, P1 ;  /* 0x0000000908497211 */ /* 0x080fe400008f0eff */
[----:B------:R-:W-:-:S02]  /*0cf0*/  LEA.HI.X.SX32 R75, R30, R9, 0x1, P2 ;  /* 0x000000091e4b7211 */ /* 0x000fc400010f0eff */
[C---:B------:R-:W-:Y:S02]  /*0d00*/  IADD3 R80, P2, PT, R10.reuse, R109, RZ ;  /* 0x0000006d0a507210 */ /* 0x040fe40007f5e0ff */
[C---:B------:R-:W-:Y:S02]  /*0d10*/  LEA R8, R197.reuse, R6, 0x2 ;  /* 0x00000006c5087211 */ /* 0x040fe400078e10ff */
[----:B------:R-:W-:Y:S02]  /*0d20*/  LEA.HI.X.SX32 R81, R10, R9, 0x1, P2 ;  /* 0x000000090a517211 */ /* 0x000fe400010f0eff */
[-C--:B------:R-:W-:Y:S01]  /*0d30*/  IADD3 R82, P3, PT, R12, R109.reuse, RZ ;  /* 0x0000006d0c527210 */ /* 0x080fe20007f7e0ff */
[----:B------:R-:W-:Y:S01]  /*0d40*/  IMAD R10, R197, 0x4, R8 ;  /* 0x00000004c50a7824 */ /* 0x000fe200078e0208 */
[----:B------:R-:W-:Y:S02]  /*0d50*/  IADD3 R78, P1, PT, R16, R109, RZ ;  /* 0x0000006d104e7210 */ /* 0x000fe40007f3e0ff */
[----:B------:R-:W-:-:S02]  /*0d60*/  LEA.HI.X.SX32 R83, R12, R9, 0x1, P3 ;  /* 0x000000090c537211 */ /* 0x000fc400018f0eff */
[----:B------:R-:W-:Y:S02]  /*0d70*/  IADD3 R88, P3, PT, R4, R109, RZ ;  /* 0x0000006d04587210 */ /* 0x000fe40007f7e0ff */
[C---:B------:R-:W-:Y:S02]  /*0d80*/  LEA R12, R197.reuse, R10, 0x2 ;  /* 0x0000000ac50c7211 */ /* 0x040fe400078e10ff */
[-C--:B------:R-:W-:Y:S02]  /*0d90*/  LEA.HI.X.SX32 R79, R16, R9.reuse, 0x1, P1 ;  /* 0x00000009104f7211 */ /* 0x080fe400008f0eff */
[----:B------:R-:W-:Y:S01]  /*0da0*/  LEA.HI.X.SX32 R89, R4, R9, 0x1, P3 ;  /* 0x0000000904597211 */ /* 0x000fe200018f0eff */
[----:B------:R-:W-:Y:S01]  /*0db0*/  IMAD R4, R197, 0x4, R12 ;  /* 0x00000004c5047824 */ /* 0x000fe200078e020c */
[-C--:B------:R-:W-:Y:S02]  /*0dc0*/  IADD3 R84, P1, PT, R14, R109.reuse, RZ ;  /* 0x0000006d0e547210 */ /* 0x080fe40007f3e0ff */
[----:B------:R-:W-:-:S02]  /*0dd0*/  IADD3 R86, P2, PT, R18, R109, RZ ;  /* 0x0000006d12567210 */ /* 0x000fc40007f5e0ff */
[-C--:B------:R-:W-:Y:S02]  /*0de0*/  LEA.HI.X.SX32 R85, R14, R9.reuse, 0x1, P1 ;  /* 0x000000090e557211 */ /* 0x080fe400008f0eff */
[----:B------:R-:W-:Y:S02]  /*0df0*/  LEA.HI.X.SX32 R87, R18, R9, 0x1, P2 ;  /* 0x0000000912577211 */ /* 0x000fe400010f0eff */
[C---:B------:R-:W-:Y:S02]  /*0e00*/  IADD3 R92, P2, PT, R6.reuse, R109, RZ ;  /* 0x0000006d065c7210 */ /* 0x040fe40007f5e0ff */
[C---:B------:R-:W-:Y:S02]  /*0e10*/  LEA R14, R197.reuse, R4, 0x2 ;  /* 0x00000004c50e7211 */ /* 0x040fe400078e10ff */
[----:B------:R-:W-:Y:S02]  /*0e20*/  LEA.HI.X.SX32 R93, R6, R9, 0x1, P2 ;  /* 0x00000009065d7211 */ /* 0x000fe400010f0eff */
[-C--:B------:R-:W-:Y:S01]  /*0e30*/  IADD3 R94, P3, PT, R8, R109.reuse, RZ ;  /* 0x0000006d085e7210 */ /* 0x080fe20007f7e0ff */
[----:B------:R-:W-:Y:S01]  /*0e40*/  IMAD R6, R197, 0x4, R14 ;  /* 0x00000004c5067824 */ /* 0x000fe200078e020e */
[----:B------:R-:W-:-:S02]  /*0e50*/  IADD3 R90, P1, PT, R20, R109, RZ ;  /* 0x0000006d145a7210 */ /* 0x000fc40007f3e0ff */
[-C--:B------:R-:W-:Y:S02]  /*0e60*/  LEA.HI.X.SX32 R95, R8, R9.reuse, 0x1, P3 ;  /* 0x00000009085f7211 */ /* 0x080fe400018f0eff */
[C---:B------:R-:W-:Y:S02]  /*0e70*/  LEA R8, R197.reuse, R6, 0x2 ;  /* 0x00000006c5087211 */ /* 0x040fe400078e10ff */
[----:B------:R-:W-:Y:S02]  /*0e80*/  LEA.HI.X.SX32 R91, R20, R9, 0x1, P1 ;  /* 0x00000009145b7211 */ /* 0x000fe400008f0eff */
[-C--:B------:R-:W-:Y:S01]  /*0e90*/  IADD3 R96, P1, PT, R10, R109.reuse, RZ ;  /* 0x0000006d0a607210 */ /* 0x080fe20007f3e0ff */
[----:B------:R-:W-:Y:S01]  /*0ea0*/  IMAD R3, R197, 0x4, R8 ;  /* 0x00000004c5037824 */ /* 0x000fe200078e0208 */
[-C--:B------:R-:W-:Y:S02]  /*0eb0*/  IADD3 R98, P2, PT, R12, R109.reuse, RZ ;  /* 0x0000006d0c627210 */ /* 0x080fe40007f5e0ff */
[----:B------:R-:W-:-:S02]  /*0ec0*/  IADD3 R100, P3, PT, R4, R109, RZ ;  /* 0x0000006d04647210 */ /* 0x000fc40007f7e0ff */
[----:B------:R-:W-:Y:S02]  /*0ed0*/  SHF.R.U32.HI R11, RZ, 0x5, R2 ;  /* 0x00000005ff0b7819 */ /* 0x000fe40000011602 */
[-C--:B------:R-:W-:Y:S02]  /*0ee0*/  LEA.HI.X.SX32 R97, R10, R9.reuse, 0x1, P1 ;  /* 0x000000090a617211 */ /* 0x080fe400008f0eff */
[-C--:B------:R-:W-:Y:S02]  /*0ef0*/  LEA.HI.X.SX32 R99, R12, R9.reuse, 0x1, P2 ;  /* 0x000000090c637211 */ /* 0x080fe400010f0eff */
[----:B------:R-:W-:Y:S02]  /*0f00*/  LEA.HI.X.SX32 R101, R4, R9, 0x1, P3 ;  /* 0x0000000904657211 */ /* 0x000fe400018f0eff */
[-C--:B------:R-:W-:Y:S02]  /*0f10*/  IADD3 R102, P1, PT, R14, R109.reuse, RZ ;  /* 0x0000006d0e667210 */ /* 0x080fe40007f3e0ff */
[----:B------:R-:W-:-:S02]  /*0f20*/  IADD3 R104, P2, PT, R6, R109, RZ ;  /* 0x0000006d06687210 */ /* 0x000fc40007f5e0ff */
[-C--:B------:R-:W-:Y:S02]  /*0f30*/  IADD3 R106, P3, PT, R8, R109.reuse, RZ ;  /* 0x0000006d086a7210 */ /* 0x080fe40007f7e0ff */
[----:B------:R-:W-:Y:S02]  /*0f40*/  IADD3 R108, P4, PT, R3, R109, RZ ;  /* 0x0000006d036c7210 */ /* 0x000fe40007f9e0ff */
[----:B------:R-:W-:Y:S02]  /*0f50*/  R2UR UR18, R11 ;  /* 0x000000000b1272ca */ /* 0x000fe400000e0000 */
[-C--:B------:R-:W-:Y:S02]  /*0f60*/  LEA.HI.X.SX32 R103, R14, R9.reuse, 0x1, P1 ;  /* 0x000000090e677211 */ /* 0x080fe400008f0eff */
[-C--:B------:R-:W-:Y:S02]  /*0f70*/  LEA.HI.X.SX32 R105, R6, R9.reuse, 0x1, P2 ;  /* 0x0000000906697211 */ /* 0x080fe400010f0eff */
[----:B------:R-:W-:-:S02]  /*0f80*/  LEA.HI.X.SX32 R107, R8, R9, 0x1, P3 ;  /* 0x00000009086b7211 */ /* 0x000fc400018f0eff */
[----:B------:R-:W-:Y:S02]  /*0f90*/  LEA.HI.X.SX32 R109, R3, R9, 0x1, P4 ;  /* 0x00000009036d7211 */ /* 0x000fe400020f0eff */
[----:B------:R-:W-:Y:S01]  /*0fa0*/  LOP3.LUT R199, R2, 0x7f, RZ, 0xc0, !PT ;  /* 0x0000007f02c77812 */ /* 0x000fe200078ec0ff */
[----:B------:R-:W-:Y:S06]  /*0fb0*/  @P0 BRA `(.L_x_5) ;  /* 0x0000000000180947 */ /* 0x000fec0003800000 */
[----:B------:R-:W-:Y:S01]  /*0fc0*/  ELECT P1, URZ, PT ;  /* 0x0000000000ff782f */ /* 0x000fe20003820000 */
[----:B------:R-:W-:Y:S01]  /*0fd0*/  HFMA2 R3, -RZ, RZ, 0, 5.9604644775390625e-08 ;  /* 0x00000001ff037431 */ /* 0x000fe200000001ff */
[----:B------:R-:W-:Y:S01]  /*0fe0*/  UMOV UR4, 0x40 ;  /* 0x0000004000047882 */ /* 0x000fe20000000000 */
[----:B------:R-:W-:Y:S01]  /*0ff0*/  UVIRTCOUNT.DEALLOC.SMPOOL 0x80 ;  /* 0x000000800000784c */ /* 0x000fe20000000000 */
[----:B------:R-:W-:-:S09]  /*1000*/  ULEA UR4, UR6, UR4, 0x18 ;  /* 0x0000000406047291 */ /* 0x000fd2000f8ec0ff */
[----:B------:R0:W-:Y:S03]  /*1010*/  @P1 STS.U8 [UR4], R3 ;  /* 0x00000003ff001988 */ /* 0x0001e60008000004 */
.L_x_5:
[----:B------:R-:W-:Y:S01]  /*1020*/  USHF.L.U32 UR4, UR18, 0x15, URZ ;  /* 0x0000001512047899 */ /* 0x000fe200080006ff */
[C---:B------:R-:W-:Y:S01]  /*1030*/  LOP3.LUT R201, R199.reuse, 0x10, RZ, 0x3c, !PT ;  /* 0x00000010c7c97812 */ /* 0x040fe200078e3cff */
[----:B-----5:R1:W-:Y:S01]  /*1040*/  STS.U8 [R199+UR11+0x5000], R32 ;  /* 0x00500020c7007988 */ /* 0x0203e2000800000b */
[C---:B------:R-:W-:Y:S01]  /*1050*/  LOP3.LUT R200, R199.reuse, 0x20, RZ, 0x3c, !PT ;  /* 0x00000020c7c87812 */ /* 0x040fe200078e3cff */
[----:B------:R-:W-:Y:S01]  /*1060*/  ULOP3.LUT UR4, UR4, 0x600000, URZ, 0xc0, !UPT ;  /* 0x0060000004047892 */ /* 0x000fe2000f8ec0ff */
[----:B------:R-:W-:Y:S01]  /*1070*/  LOP3.LUT R198, R199, 0x30, RZ, 0x3c, !PT ;  /* 0x00000030c7c67812 */ /* 0x000fe200078e3cff */
[----:B------:R2:W-:Y:S01]  /*1080*/  STS.U8 [R199+UR11+0x5200], R36 ;  /* 0x00520024c7007988 */ /* 0x0005e2000800000b */
[----:B------:R-:W-:Y:S01]  /*1090*/  LOP3.LUT P1, RZ, R2, 0x7f, RZ, 0xc0, !PT ;  /* 0x0000007f02ff7812 */ /* 0x000fe2000782c0ff */
[----:B------:R-:W-:Y:S01]  /*10a0*/  UIADD3 UR12, UPT, UPT, UR7, UR4, URZ ;  /* 0x00000004070c7290 */ /* 0x000fe2000fffe0ff */
[----:B------:R-:W-:Y:S01]  /*10b0*/  ISETP.LT.AND P2, PT, RZ, UR16, PT ;  /* 0x00000010ff007c0c */ /* 0x000fe2000bf41270 */
[----:B------:R3:W-:Y:S01]  /*10c0*/  STS.U8 [R199+UR11+0x5400], R40 ;  /* 0x00540028c7007988 */ /* 0x0007e2000800000b */
[----:B------:R-:W-:Y:S01]  /*10d0*/  UMOV UR5, 0x1 ;  /* 0x0000000100057882 */ /* 0x000fe20000000000 */
[----:B------:R-:W-:Y:S01]  /*10e0*/  UIADD3 UR13, UPT, UPT, UR11, 0x5800, URZ ;  /* 0x000058000b0d7890 */ /* 0x000fe2000fffe0ff */
[----:B------:R-:W-:Y:S01]  /*10f0*/  PRMT R4, RZ, 0x7610, R4 ;  /* 0x00007610ff047816 */ /* 0x000fe20000000004 */
[----:B------:R4:W-:Y:S01]  /*1100*/  STS.U8 [R199+UR11+0x5600], R44 ;  /* 0x0056002cc7007988 */ /* 0x0009e2000800000b */
[----:B------:R-:W-:-:S03]  /*1110*/  PRMT R8, RZ, 0x7610, R8 ;  /* 0x00007610ff087816 */ /* 0x000fc60000000008 */
[----:B------:R0:W-:Y:S02]  /*1120*/  STS.U8 [R201+UR11+0x5080], R34 ;  /* 0x00508022c9007988 */ /* 0x0001e4000800000b */
[----:B------:R-:W-:Y:S01]  /*1130*/  VOTEU.ALL UP0, P1 ;  /* 0x0000000000ff7886 */ /* 0x000fe20000800000 */
[----:B------:R-:W-:Y:S01]  /*1140*/  VOTEU.ALL UP1, P1 ;  /* 0x0000000000ff7886 */ /* 0x000fe20000820000 */
[----:B------:R0:W-:Y:S03]  /*1150*/  STS.U8 [R201+UR11+0x5280], R38 ;  /* 0x00528026c9007988 */ /* 0x0001e6000800000b */
[----:B------:R-:W-:-:S04]  /*1160*/  @!UP0 UIADD3 UR8, UPT, UPT, -UR5, 0x100000, URZ ;  /* 0x0010000005088890 */ /* 0x000fc8000fffe1ff */
[----:B------:R-:W-:Y:S02]  /*1170*/  @!UP0 USHF.L.U32 UR9, UR8, 0xb, URZ ;  /* 0x0000000b08098899 */ /* 0x000fe400080006ff */
[----:B------:R-:W-:Y:S01]  /*1180*/  @!UP0 USHF.L.U32 UR8, UR8, 0x1, URZ ;  /* 0x0000000108088899 */ /* 0x000fe200080006ff */
[----:B------:R0:W-:Y:S04]  /*1190*/  STS.U8 [R201+UR11+0x5480], R42 ;  /* 0x0054802ac9007988 */ /* 0x0001e8000800000b */
        /* <DEDUP_REMOVED lines=8> */
[----:B------:R0:W-:Y:S01]  /*1220*/  STS.U8 [R198+UR11+0x5780], R27 ;  /* 0x0057801bc6007988 */ /* 0x0001e2000800000b */
[----:B------:R-:W-:Y:S01]  /*1230*/  STTM.16dp32bit_t0_t15.x16 tmem[UR12], RZ ;  /* 0x000000ff000079ed */ /* 0x000fe20008a0000c */
[----:B------:R-:W-:Y:S01]  /*1240*/  STTM.16dp32bit_t16_t31.x16 tmem[UR12+0x10], RZ ;  /* 0x000010ff000079ed */ /* 0x000fe20008a2000c */
[----:B------:R-:W0:Y:S02]  /*1250*/  FENCE.VIEW.ASYNC.T ;  /* 0x00000000000073c6 */ /* 0x000e240000000200 */
[----:B0-----:R-:W-:Y:S01]  /*1260*/  BAR.SYNC.DEFER_BLOCKING 0x0 ;  /* 0x0000000000007b1d */ /* 0x001fe20000010000 */
[----:B------:R-:W-:-:S02]  /*1270*/  PRMT R12, RZ, 0x7610, R12 ;  /* 0x00007610ff0c7816 */ /* 0x000fc4000000000c */
[----:B------:R-:W-:Y:S02]  /*1280*/  PRMT R16, RZ, 0x7610, R16 ;  /* 0x00007610ff107816 */ /* 0x000fe40000000010 */
[----:B------:R-:W-:Y:S01]  /*1290*/  PRMT R20, RZ, 0x7610, R20 ;  /* 0x00007610ff147816 */ /* 0x000fe20000000014 */
[----:B------:R-:W0:Y:S02]  /*12a0*/  FENCE.VIEW.ASYNC.S ;  /* 0x00000000000073c6 */ /* 0x000e240000000000 */
[----:B0-----:R0:W0:Y:S02]  /*12b0*/  @!UP1 SYNCS.EXCH.64 URZ, [UR13], UR8 ;  /* 0x000000080dff95b2 */ /* 0x0010240008000100 */
[----:B0-----:R-:W-:Y:S01]  /*12c0*/  BAR.SYNC.DEFER_BLOCKING 0x0 ;  /* 0x0000000000007b1d */ /* 0x001fe20000010000 */
[----:B------:R-:W-:Y:S02]  /*12d0*/  PRMT R24, RZ, 0x7610, R24 ;  /* 0x00007610ff187816 */ /* 0x000fe40000000018 */
[----:B------:R-:W-:-:S02]  /*12e0*/  PRMT R28, RZ, 0x7610, R28 ;  /* 0x00007610ff1c7816 */ /* 0x000fc4000000001c */
[----:B-1----:R-:W-:Y:S02]  /*12f0*/  PRMT R32, RZ, 0x7610, R32 ;  /* 0x00007610ff207816 */ /* 0x002fe40000000020 */
[----:B--2---:R-:W-:Y:S02]  /*1300*/  PRMT R36, RZ, 0x7610, R36 ;  /* 0x00007610ff247816 */ /* 0x004fe40000000024 */
[----:B---3--:R-:W-:Y:S02]  /*1310*/  PRMT R40, RZ, 0x7610, R40 ;  /* 0x00007610ff287816 */ /* 0x008fe40000000028 */
[----:B----4-:R-:W-:Y:S02]  /*1320*/  PRMT R44, RZ, 0x7610, R44 ;  /* 0x00007610ff2c7816 */ /* 0x010fe4000000002c */
[----:B------:R-:W-:Y:S02]  /*1330*/  PRMT R48, RZ, 0x7610, R48 ;  /* 0x00007610ff307816 */ /* 0x000fe40000000030 */
[----:B------:R-:W-:-:S02]  /*1340*/  PRMT R52, RZ, 0x7610, R52 ;  /* 0x00007610ff347816 */ /* 0x000fc40000000034 */
[----:B------:R-:W-:Y:S02]  /*1350*/  PRMT R56, RZ, 0x7610, R56 ;  /* 0x00007610ff387816 */ /* 0x000fe40000000038 */
[----:B------:R-:W-:Y:S02]  /*1360*/  PRMT R60, RZ, 0x7610, R60 ;  /* 0x00007610ff3c7816 */ /* 0x000fe4000000003c */
[----:B------:R-:W-:Y:S02]  /*1370*/  PRMT R64, RZ, 0x7610, R64 ;  /* 0x00007610ff407816 */ /* 0x000fe40000000040 */
[----:B------:R-:W-:Y:S01]  /*1380*/  PRMT R6, RZ, 0x7610, R6 ;  /* 0x00007610ff067816 */ /* 0x000fe20000000006 */
[----:B------:R-:W2:Y:S01]  /*1390*/  @P2 LDG.E.U8 R4, desc[UR22][R142.64] ;  /* 0x000000168e042981 */ /* 0x000ea2000c1e1100 */
[----:B------:R-:W-:Y:S02]  /*13a0*/  PRMT R10, RZ, 0x7610, R10 ;  /* 0x00007610ff0a7816 */ /* 0x000fe4000000000a */
[----:B------:R-:W-:Y:S01]  /*13b0*/  PRMT R14, RZ, 0x7610, R14 ;  /* 0x00007610ff0e7816 */ /* 0x000fe2000000000e */
[----:B------:R-:W3:Y:S01]  /*13c0*/  @P2 LDG.E.U8 R8, desc[UR22][R138.64] ;  /* 0x000000168a082981 */ /* 0x000ee2000c1e1100 */
[----:B------:R-:W-:-:S02]  /*13d0*/  PRMT R18, RZ, 0x7610, R18 ;  /* 0x00007610ff127816 */ /* 0x000fc40000000012 */
[----:B------:R-:W-:Y:S01]  /*13e0*/  PRMT R22, RZ, 0x7610, R22 ;  /* 0x00007610ff167816 */ /* 0x000fe20000000016 */
[----:B------:R-:W4:Y:S01]  /*13f0*/  @P2 LDG.E.U8 R12, desc[UR22][R134.64] ;  /* 0x00000016860c2981 */ /* 0x000f22000c1e1100 */
[----:B------:R-:W-:Y:S02]  /*1400*/  PRMT R26, RZ, 0x7610, R26 ;  /* 0x00007610ff1a7816 */ /* 0x000fe4000000001a */
[----:B------:R-:W-:Y:S01]  /*1410*/  PRMT R30, RZ, 0x7610, R30 ;  /* 0x00007610ff1e7816 */ /* 0x000fe2000000001e */
[----:B------:R-:W4:Y:S01]  /*1420*/  @P2 LDG.E.U8 R16, desc[UR22][R130.64] ;  /* 0x0000001682102981 */ /* 0x000f22000c1e1100 */
[----:B------:R-:W-:Y:S02]  /*1430*/  PRMT R34, RZ, 0x7610, R34 ;  /* 0x00007610ff227816 */ /* 0x000fe40000000022 */
[----:B------:R-:W-:Y:S01]  /*1440*/  PRMT R38, RZ, 0x7610, R38 ;  /* 0x00007610ff267816 */ /* 0x000fe20000000026 */
[----:B------:R-:W4:Y:S01]  /*1450*/  @P2 LDG.E.U8 R20, desc[UR22][R126.64] ;  /* 0x000000167e142981 */ /* 0x000f22000c1e1100 */
        /* <DEDUP_REMOVED lines=9> */
[----:B------:R-:W-:-:S03]  /*14f0*/  PRMT R66, RZ, 0x7610, R66 ;  /* 0x00007610ff427816 */ /* 0x000fc60000000042 */
[----:B------:R-:W4:Y:S04]  /*1500*/  @P2 LDG.E.U8 R36, desc[UR22][R78.64] ;  /* 0x000000164e242981 */ /* 0x000f28000c1e1100 */
        /* <DEDUP_REMOVED lines=22> */
[----:B------:R-:W4:Y:S01]  /*1670*/  @P2 LDG.E.U8 R66, desc[UR22][R108.64] ;  /* 0x000000166c422981 */ /* 0x000f22000c1e1100 */
[----:B------:R-:W-:-:S04]  /*1680*/  @!UP0 UIADD3 UR8, UPT, UPT, -UR5, 0x100000, URZ ;  /* 0x0010000005088890 */ /* 0x000fc8000fffe1ff */
[----:B------:R-:W-:Y:S02]  /*1690*/  @!UP0 USHF.L.U32 UR9, UR8, 0xb, URZ ;  /* 0x0000000b08098899 */ /* 0x000fe400080006ff */
[----:B------:R-:W-:Y:S01]  /*16a0*/  @!UP0 USHF.L.U32 UR8, UR8, 0x1, URZ ;  /* 0x0000000108088899 */ /* 0x000fe200080006ff */
[----:B------:R-:W-:Y:S01]  /*16b0*/  VOTEU.ALL UP1, P1 ;  /* 0x0000000000ff7886 */ /* 0x000fe20000820000 */
[----:B------:R-:W-:-:S04]  /*16c0*/  @!UP0 UIADD3 UR4, UPT, UPT, -UR5, 0x100000, URZ ;  /* 0x0010000005048890 */ /* 0x000fc8000fffe1ff */
[----:B------:R-:W-:Y:S02]  /*16d0*/  @!UP0 USHF.L.U32 UR5, UR4, 0xb, URZ ;  /* 0x0000000b04058899 */ /* 0x000fe400080006ff */
[----:B------:R-:W-:Y:S01]  /*16e0*/  @!UP0 USHF.L.U32 UR4, UR4, 0x1, URZ ;  /* 0x0000000104048899 */ /* 0x000fe200080006ff */
[----:B------:R-:W-:Y:S01]  /*16f0*/  ISETP.EQ.U32.AND P3, PT, RZ, UR18, P2 ;  /* 0x00000012ff007c0c */ /* 0x000fe20009762070 */
[----:B------:R-:W-:Y:S02]  /*1700*/  UIADD3 UR6, UPT, UPT, UR11, 0x3000, URZ ;  /* 0x000030000b067890 */ /* 0x000fe4000fffe0ff */
[----:B------:R0:W1:Y:S01]  /*1710*/  @!UP1 SYNCS.EXCH.64 URZ, [UR11+0x5808], UR8 ;  /* 0x005808080bff95b2 */ /* 0x0000620008000100 */
[----:B------:R-:W-:Y:S01]  /*1720*/  VOTEU.ALL UP1, P1 ;  /* 0x0000000000ff7886 */ /* 0x000fe20000820000 */
[----:B------:R-:W-:Y:S01]  /*1730*/  UIADD3 UR30, UPT, UPT, UR7, 0x100000, URZ ;  /* 0x00100000071e7890 */ /* 0x000fe2000fffe0ff */
[----:B--2---:R0:W-:Y:S04]  /*1740*/  STS.U8 [R199+UR11+0x2000], R4 ;  /* 0x00200004c7007988 */ /* 0x0041e8000800000b */
[----:B---3--:R0:W-:Y:S04]  /*1750*/  STS.U8 [R199+UR11+0x2100], R8 ;  /* 0x00210008c7007988 */ /* 0x0081e8000800000b */
[----:B----4-:R0:W-:Y:S04]  /*1760*/  STS.U8 [R199+UR11+0x2200], R12 ;  /* 0x0022000cc7007988 */ /* 0x0101e8000800000b */
        /* <DEDUP_REMOVED lines=29> */
[----:B-1----:R1:W-:Y:S06]  /*1940*/  MEMBAR.ALL.CTA ;  /* 0x0000000000007992 */ /* 0x0023ec0000008000 */
[----:B-1----:R-:W-:Y:S04]  /*1950*/  FENCE.VIEW.ASYNC.S ;  /* 0x00000000000073c6 */ /* 0x002fe80000000000 */
[----:B------:R-:W1:Y:S02]  /*1960*/  FENCE.VIEW.ASYNC.S ;  /* 0x00000000000073c6 */ /* 0x000e640000000000 */
[----:B-1----:R0:W1:Y:S02]  /*1970*/  @!UP1 SYNCS.EXCH.64 URZ, [UR11+0x3000], UR4 ;  /* 0x003000040bff95b2 */ /* 0x0020640008000100 */
[----:B-1----:R-:W-:Y:S06]  /*1980*/  BAR.SYNC.DEFER_BLOCKING 0x0 ;  /* 0x0000000000007b1d */ /* 0x002fec0000010000 */
[----:B0-----:R-:W-:Y:S05]  /*1990*/  @!P3 BRA `(.L_x_6) ;  /* 0x000000000040b947 */ /* 0x001fea0003800000 */
[----:B------:R-:W-:Y:S02]  /*19a0*/  UIADD3 UR4, UPT, UPT, UR11, 0x5000, URZ ;  /* 0x000050000b047890 */ /* 0x000fe4000fffe0ff */
[----:B------:R-:W-:Y:S02]  /*19b0*/  UIADD3 UR5, UPT, UPT, UR11, 0x2000, URZ ;  /* 0x000020000b057890 */ /* 0x000fe4000fffe0ff */
[----:B------:R-:W-:Y:S02]  /*19c0*/  USHF.R.U32.HI UR4, URZ, 0x4, UR4 ;  /* 0x00000004ff047899 */ /* 0x000fe40008011604 */
[----:B------:R-:W-:Y:S02]  /*19d0*/  USHF.R.U32.HI UR5, URZ, 0x4, UR5 ;  /* 0x00000004ff057899 */ /* 0x000fe40008011605 */
[----:B------:R-:W-:Y:S02]  /*19e0*/  USGXT.U32 UR8, UR4, 0xe ;  /* 0x0000000e0408789a */ /* 0x000fe40008000000 */
[----:B------:R-:W-:Y:S01]  /*19f0*/  USGXT.U32 UR14, UR5, 0xe ;  /* 0x0000000e050e789a */ /* 0x000fe20008000000 */
[----:B------:R-:W-:-:S02]  /*1a00*/  UMOV UR4, UR6 ;  /* 0x0000000600047c82 */ /* 0x000fc40008000000 */
[----:B------:R-:W-:Y:S01]  /*1a10*/  UMOV UR5, URZ ;  /* 0x000000ff00057c82 */ /* 0x000fe20008000000 */
[----:B------:R-:W-:Y:S01]  /*1a20*/  UMOV UR20, 0x0 ;  /* 0x0000000000147882 */ /* 0x000fe20000000000 */
[----:B------:R-:W-:Y:S01]  /*1a30*/  UMOV UR21, 0x4208010 ;  /* 0x0420801000157882 */ /* 0x000fe20000000000 */
[----:B------:R-:W-:Y:S01]  /*1a40*/  UMOV UR9, 0x80004020 ;  /* 0x8000402000097882 */ /* 0x000fe20000000000 */
[----:B------:R-:W-:Y:S01]  /*1a50*/  UMOV UR15, 0xc0004010 ;  /* 0xc0004010000f7882 */ /* 0x000fe20000000000 */
[----:B------:R-:W-:Y:S01]  /*1a60*/  UMOV UR4, UR4 ;  /* 0x0000000400047c82 */ /* 0x000fe20008000000 */
[----:B------:R0:W-:Y:S01]  /*1a70*/  UTCQMMA gdesc[UR8], gdesc[UR14], tmem[UR30], tmem[UR20], idesc[UR21], !UPT ;  /* 0x00ff140e080075ea */ /* 0x0001e2000f80031e */
[----:B------:R0:W-:Y:S01]  /*1a80*/  UTCBAR [UR4], URZ ;  /* 0x000000ff040073e9 */ /* 0x0001e200080000ff */
[----:B------:R-:W-:Y:S02]  /*1a90*/  NOP ;  /* 0x0000000000007918 */ /* 0x000fe40000000000 */
.L_x_6:
[----:B------:R-:W-:Y:S05]  /*1aa0*/  @!P2 BRA `(.L_x_7) ;  /* 0x000000000008a947 */ /* 0x000fea0003800000 */
[----:B------:R-:W1:Y:S02]  /*1ab0*/  SYNCS.PHASECHK.TRANS64.TRYWAIT P4, [UR11+0x3000], RZ ;  /* 0x003000ffff0075a7 */ /* 0x000e64000808110b */
[----:B-1----:R-:W-:Y:S05]  /*1ac0*/  @!P4 BRA `(.L_x_8) ;  /* 0x000000700070c947 */ /* 0x002fea0003800000 */
.L_x_7:
[----:B------:R-:W-:Y:S01]  /*1ad0*/  BAR.SYNC.DEFER_BLOCKING 0x0 ;  /* 0x0000000000007b1d */ /* 0x000fe20000010000 */
[----:B------:R-:W-:-:S05]  /*1ae0*/  PRMT R196, RZ, 0x7610, R196 ;  /* 0x00007610ffc47816 */ /* 0x000fca00000000c4 */
[----:B0-----:R-:W0:Y:S02]  /*1af0*/  LDCU UR8, c[0x0][0x3a8] ;  /* 0x00007500ff0877ac */ /* 0x001e240008000800 */
[----:B------:R-:W1:Y:S01]  /*1b00*/  LDC.64 R118, c[0x0][0x390] ;  /* 0x0000e400ff767b82 */ /* 0x000e620000000a00 */
[----:B------:R-:W-:Y:S01]  /*1b10*/  LDTM.16dp32bit_t0_t15.x64 R4, tmem[UR12+0x100000] ;  /* 0x1000000c000479ee */ /* 0x000fe20008b00000 */
[----:B------:R-:W0:Y:S01]  /*1b20*/  LDTM.16dp32bit_t16_t31.x64 R4, tmem[UR12+0x100040] ;  /* 0x1000400c000479ee */ /* 0x000e220008b20000 */
[----:B------:R-:W2:Y:S05]  /*1b30*/  LDCU.64 UR14, c[0x0][0x3d0] ;  /* 0x00007a00ff0e77ac */ /* 0x000eaa0008000a00 */
[----:B------:R-:W3:Y:S01]  /*1b40*/  LDC R193, c[0x0][0x3d8] ;  /* 0x0000f600ffc17b82 */ /* 0x000ee20000000800 */
[----:B------:R-:W-:-:S02]  /*1b50*/  PRMT R206, RZ, 0x7610, R206 ;  /* 0x00007610ffce7816 */ /* 0x000fc400000000ce */
[----:B------:R-:W-:Y:S02]  /*1b60*/  PRMT R204, RZ, 0x7610, R204 ;  /* 0x00007610ffcc7816 */ /* 0x000fe400000000cc */
[----:B------:R-:W-:Y:S02]  /*1b70*/  PRMT R202, RZ, 0x7610, R202 ;  /* 0x00007610ffca7816 */ /* 0x000fe400000000ca */
[----:B------:R-:W-:Y:S02]  /*1b80*/  PRMT R208, RZ, 0x7610, R208 ;  /* 0x00007610ffd07816 */ /* 0x000fe400000000d0 */
[----:B------:R-:W-:Y:S01]  /*1b90*/  PRMT R210, RZ, 0x7610, R210 ;  /* 0x00007610ffd27816 */ /* 0x000fe200000000d2 */
[----:B------:R-:W4:Y:S01]  /*1ba0*/  @!P1 SYNCS.CCTL.IV [UR11+0x3000] ;  /* 0x00300000ff0099b1 */ /* 0x000f22000800000b */
[----:B------:R-:W-:Y:S01]  /*1bb0*/  PRMT R212, RZ, 0x7610, R212 ;  /* 0x00007610ffd47816 */ /* 0x000fe200000000d4 */
[----:B------:R-:W-:Y:S01]  /*1bc0*/  NOP ;  /* 0x0000000000007918 */ /* 0x000fe20000000000 */
[----:B--2---:R-:W-:Y:S01]  /*1bd0*/  UIMAD UR4, UR10, UR14, URZ ;  /* 0x0000000e0a0472a4 */ /* 0x004fe2000f8e02ff */
[----:B0-----:R-:W-:Y:S01]  /*1be0*/  FMUL R3, R4, UR8 ;  /* 0x0000000804037c20 */ /* 0x001fe20008400000 */
[----:B------:R-:W-:Y:S01]  /*1bf0*/  FMUL R110, R5, UR8 ;  /* 0x00000008056e7c20 */ /* 0x000fe20008400000 */
[----:B------:R-:W-:Y:S01]  /*1c00*/  FMUL R111, R6, UR8 ;  /* 0x00000008066f7c20 */ /* 0x000fe20008400000 */
[----:B------:R-:W-:Y:S01]  /*1c10*/  FMUL R112, R7, UR8 ;  /* 0x0000000807707c20 */ /* 0x000fe20008400000 */
[----:B------:R-:W-:Y:S01]  /*1c20*/  FMUL R113, R8, UR8 ;  /* 0x0000000808717c20 */ /* 0x000fe20008400000 */
[----:B------:R-:W-:Y:S01]  /*1c30*/  FMUL R114, R33, UR8 ;  /* 0x0000000821727c20 */ /* 0x000fe20008400000 */
[----:B------:R-:W-:Y:S01]  /*1c40*/  USHF.R.S32.HI UR5, URZ, 0x1f, UR4 ;  /* 0x0000001fff057899 */ /* 0x000fe20008011404 */
[----:B------:R-:W-:Y:S01]  /*1c50*/  FMNMX3 R111, R3, R110, R111, !PT ;  /* 0x0000006e036f7276 */ /* 0x000fe2000780006f */
[----:B------:R-:W-:Y:S01]  /*1c60*/  FMUL R3, R9, UR8 ;  /* 0x0000000809037c20 */ /* 0x000fe20008400000 */
[----:B------:R-:W-:Y:S01]  /*1c70*/  FMUL R110, R10, UR8 ;  /* 0x000000080a6e7c20 */ /* 0x000fe20008400000 */
[----:B---3--:R-:W-:Y:S01]  /*1c80*/  IMAD R121, R193, 0x9, RZ ;  /* 0x00000009c1797824 */ /* 0x008fe200078e02ff */
[----:B------:R-:W-:Y:S01]  /*1c90*/  FMNMX3 R113, R111, R112, R113, !PT ;  /* 0x000000706f717276 */ /* 0x000fe20007800071 */
[----:B------:R-:W-:Y:S01]  /*1ca0*/  FMUL R111, R11, UR8 ;  /* 0x000000080b6f7c20 */ /* 0x000fe20008400000 */
[----:B------:R-:W-:Y:S01]  /*1cb0*/  FMUL R112, R12, UR8 ;  /* 0x000000080c707c20 */ /* 0x000fe20008400000 */
[----:B------:R-:W-:-:S02]  /*1cc0*/  SHF.L.U32 R115, R193, 0x4, RZ ;  /* 0x00000004c1737819 */ /* 0x000fc400000006ff */
[----:B------:R-:W-:Y:S01]  /*1cd0*/  FMNMX3 R113, R113, R3, R110, !PT ;  /* 0x0000000371717276 */ /* 0x000fe2000780006e */
[----:B------:R-:W-:Y:S01]  /*1ce0*/  FMUL R3, R13, UR8 ;  /* 0x000000080d037c20 */ /* 0x000fe20008400000 */
[----:B------:R-:W-:Y:S02]  /*1cf0*/  FMUL R110, R14, UR8 ;  /* 0x000000080e6e7c20 */ /* 0x000fe40008400000 */
[----:B------:R-:W-:Y:S01]  /*1d00*/  FMNMX3 R113, R113, R111, R112, !PT ;  /* 0x0000006f71717276 */ /* 0x000fe20007800070 */
[----:B------:R-:W-:Y:S01]  /*1d10*/  FMUL R111, R15, UR8 ;  /* 0x000000080f6f7c20 */ /* 0x000fe20008400000 */
[----:B------:R-:W-:Y:S02]  /*1d20*/  FMUL R112, R16, UR8 ;  /* 0x0000000810707c20 */ /* 0x000fe40008400000 */
[----:B------:R-:W-:Y:S01]  /*1d30*/  FMNMX3 R113, R113, R3, R110, !PT ;  /* 0x0000000371717276 */ /* 0x000fe2000780006e */
[----:B------:R-:W-:Y:S01]  /*1d40*/  FMUL R3, R17, UR8 ;  /* 0x0000000811037c20 */ /* 0x000fe20008400000 */
[----:B------:R-:W-:-:S02]  /*1d50*/  FMUL R110, R18, UR8 ;  /* 0x00000008126e7c20 */ /* 0x000fc40008400000 */
        /* <DEDUP_REMOVED lines=31> */
[----:B------:R-:W-:-:S03]  /*1f50*/  FMUL R112, R40, UR8 ;  /* 0x0000000828707c20 */ /* 0x000fc60008400000 */
        /* <DEDUP_REMOVED lines=41> */
[----:B------:R-:W-:Y:S02]  /*21f0*/  IMAD.SHL.U32 R113, R193, 0x8, RZ ;  /* 0x00000008c1717824 */ /* 0x000fe400078e00ff */
[----:B------:R-:W-:Y:S01]  /*2200*/  FMNMX3 R110, R112, R3, R110, !PT ;  /* 0x00000003706e7276 */ /* 0x000fe2000780006e */
[----:B------:R-:W-:-:S03]  /*2210*/  IMAD R3, R199, UR15, RZ ;  /* 0x0000000fc7037c24 */ /* 0x000fc6000f8e02ff */
[----:B------:R-:W-:Y:S02]  /*2220*/  FMNMX R114, R111, R110, !PT ;  /* 0x0000006e6f727209 */ /* 0x000fe40007800000 */
[----:B-1----:R-:W-:Y:S02]  /*2230*/  IADD3 R110, P4, P5, R3, UR4, R118 ;  /* 0x00000004036e7c10 */ /* 0x002fe4000fd9e076 */
[----:B------:R-:W-:Y:S01]  /*2240*/  SHF.R.S32.HI R112, RZ, 0x1f, R3 ;  /* 0x0000001fff707819 */ /* 0x000fe20000011403 */
[----:B------:R-:W0:Y:S03]  /*2250*/  SHFL.BFLY PT, R117, R114, 0x10, 0x1f ;  /* 0x0e001f0072757f89 */ /* 0x000e2600000e0000 */
[----:B------:R-:W-:Y:S02]  /*2260*/  IADD3.X R111, PT, PT, R112, UR5, R119, P4, P5 ;  /* 0x00000005706f7c10 */ /* 0x000fe4000a7ea477 */
[----:B------:R-:W-:Y:S01]  /*2270*/  IADD3 R112, P4, PT, R113, R110, RZ ;  /* 0x0000006e71707210 */ /* 0x000fe20007f9e0ff */
[----:B------:R-:W-:-:S02]  /*2280*/  IMAD R145, R193, 0x11, RZ ;  /* 0x00000011c1917824 */ /* 0x000fc400078e02ff */
[----:B------:R-:W-:Y:S01]  /*2290*/  IMAD R149, R193, 0x19, RZ ;  /* 0x00000019c1957824 */ /* 0x000fe200078e02ff */
[----:B------:R-:W-:Y:S01]  /*22a0*/  LEA.HI.X.SX32 R113, R113, R111, 0x1, P4 ;  /* 0x0000006f71717211 */ /* 0x000fe200020f0eff */
[C---:B------:R-:W-:Y:S01]  /*22b0*/  IMAD R151, R193.reuse, 0xa, RZ ;  /* 0x0000000ac1977824 */ /* 0x040fe200078e02ff */
[----:B------:R-:W-:Y:S01]  /*22c0*/  PRMT R205, RZ, 0x7610, R205 ;  /* 0x00007610ffcd7816 */ /* 0x000fe200000000cd */
        /* <DEDUP_REMOVED lines=13> */
[----:B0-----:R-:W-:Y:S01]  /*23a0*/  FMNMX3 R3, R114, -INF , R117, !PT ;  /* 0xff80000072037876 */ /* 0x001fe20007800075 */
[C---:B------:R-:W-:Y:S01]  /*23b0*/  IMAD R117, R193.reuse, 0x18, RZ ;  /* 0x00000018c1757824 */ /* 0x040fe200078e02ff */
[----:B------:R-:W-:Y:S01]  /*23c0*/  PRMT R216, RZ, 0x7610, R216 ;  /* 0x00007610ffd87816 */ /* 0x000fe200000000d8 */
[----:B------:R-:W-:Y:S01]  /*23d0*/  IMAD R181, R193, 0x1d, RZ ;  /* 0x0000001dc1b57824 */ /* 0x000fe200078e02ff */
[----:B------:R-:W-:Y:S01]  /*23e0*/  PRMT R220, RZ, 0x7610, R220 ;  /* 0x00007610ffdc7816 */ /* 0x000fe200000000dc */
[----:B------:R-:W4:Y:S01]  /*23f0*/  @P2 LDG.E.U8 R196, desc[UR22][R110.64] ;  /* 0x000000166ec42981 */ /* 0x000f22000c1e1100 */
[----:B------:R-:W-:-:S02]  /*2400*/  IADD3 R116, P4, PT, R117, R110, RZ ;  /* 0x0000006e75747210 */ /* 0x000fc40007f9e0ff */
[-C--:B------:R-:W-:Y:S01]  /*2410*/  IADD3 R114, P5, PT, R115, R110.reuse, RZ ;  /* 0x0000006e73727210 */ /* 0x080fe20007fbe0ff */
[----:B------:R-:W2:Y:S01]  /*2420*/  @P2 LDG.E.U8 R206, desc[UR22][R112.64] ;  /* 0x0000001670ce2981 */ /* 0x000ea2000c1e1100 */
[----:B------:R-:W-:Y:S02]  /*2430*/  LEA.HI.X.SX32 R117, R117, R111, 0x1, P4 ;  /* 0x0000006f75757211 */ /* 0x000fe400020f0eff */
[----:B------:R-:W-:Y:S02]  /*2440*/  IADD3 R118, P4, PT, R110, R193, RZ ;  /* 0x000000c16e767210 */ /* 0x000fe40007f9e0ff */
[-C--:B------:R-:W-:Y:S01]  /*2450*/  LEA.HI.X.SX32 R115, R115, R111.reuse, 0x1, P5 ;  /* 0x0000006f73737211 */ /* 0x080fe200028f0eff */
[--C-:B------:R-:W-:Y:S01]  /*2460*/  FFMA R7, R7, UR8, -R3.reuse ;  /* 0x0000000807077c23 */ /* 0x100fe20008000803 */
[-C--:B------:R-:W-:Y:S01]  /*2470*/  LEA.HI.X.SX32 R119, R193, R111.reuse, 0x1, P4 ;  /* 0x0000006fc1777211 */ /* 0x080fe200020f0eff */
[--C-:B------:R-:W-:Y:S01]  /*2480*/  FFMA R150, R9, UR8, -R3.reuse ;  /* 0x0000000809967c23 */ /* 0x100fe20008000803 */
[-C--:B------:R-:W-:Y:S01]  /*2490*/  IADD3 R120, P4, PT, R121, R110.reuse, RZ ;  /* 0x0000006e79787210 */ /* 0x080fe20007f9e0ff */
[--C-:B------:R-:W-:Y:S01]  /*24a0*/  FFMA R154, R11, UR8, -R3.reuse ;  /* 0x000000080b9a7c23 */ /* 0x100fe20008000803 */
[-C--:B------:R-:W-:Y:S01]  /*24b0*/  IADD3 R144, P5, PT, R149, R110.reuse, RZ ;  /* 0x0000006e95907210 */ /* 0x080fe20007fbe0ff */
[----:B------:R-:W-:Y:S01]  /*24c0*/  FMUL R152, R7, 1.4426950216293334961 ;  /* 0x3fb8aa3b07987820 */ /* 0x000fe20000400000 */
[-C--:B------:R-:W-:Y:S01]  /*24d0*/  LEA.HI.X.SX32 R121, R121, R111.reuse, 0x1, P4 ;  /* 0x0000006f79797211 */ /* 0x080fe200020f0eff */
[--C-:B------:R-:W-:Y:S01]  /*24e0*/  FFMA R14, R14, UR8, -R3.reuse ;  /* 0x000000080e0e7c23 */ /* 0x100fe20008000803 */
[C---:B------:R-:W-:Y:S01]  /*24f0*/  IADD3 R146, P4, PT, R145.reuse, R110, RZ ;  /* 0x0000006e91927210 */ /* 0x040fe20007f9e0ff */
[----:B------:R-:W-:Y:S01]  /*2500*/  FMUL R156, R150, 1.4426950216293334961 ;  /* 0x3fb8aa3b969c7820 */ /* 0x000fe20000400000 */
[--C-:B------:R-:W-:Y:S01]  /*2510*/  FFMA R7, R8, UR8, -R3.reuse ;  /* 0x0000000808077c23 */ /* 0x100fe20008000803 */
[----:B------:R-:W-:Y:S01]  /*2520*/  FMUL R214, R154, 1.4426950216293334961 ;  /* 0x3fb8aa3b9ad67820 */ /* 0x000fe20000400000 */
[-C--:B------:R-:W-:Y:S01]  /*2530*/  LEA.HI.X.SX32 R147, R145, R111.reuse, 0x1, P4 ;  /* 0x0000006f91937211 */ /* 0x080fe200020f0eff */
[----:B------:R-:W-:Y:S01]  /*2540*/  FFMA R19, R19, UR8, -R3 ;  /* 0x0000000813137c23 */ /* 0x000fe20008000803 */
[----:B------:R-:W-:Y:S01]  /*2550*/  LEA.HI.X.SX32 R145, R149, R111, 0x1, P5 ;  /* 0x0000006f95917211 */ /* 0x000fe200028f0eff */
[----:B------:R-:W-:-:S02]  /*2560*/  IMAD.SHL.U32 R149, R193, 0x2, RZ ;  /* 0x00000002c1957824 */ /* 0x000fc400078e00ff */
[--C-:B------:R-:W-:Y:S01]  /*2570*/  FFMA R150, R10, UR8, -R3.reuse ;  /* 0x000000080a967c23 */ /* 0x100fe20008000803 */
[----:B------:R0:W-:Y:S01]  /*2580*/  MUFU.EX2 R8, R152 ;  /* 0x0000009800087308 */ /* 0x0001e20000000800 */
[----:B------:R-:W-:Y:S01]  /*2590*/  FMUL R160, R14, 1.4426950216293334961 ;  /* 0x3fb8aa3b0ea07820 */ /* 0x000fe20000400000 */
[--C-:B------:R-:W-:Y:S01]  /*25a0*/  FFMA R21, R21, UR8, -R3.reuse ;  /* 0x0000000815157c23 */ /* 0x100fe20008000803 */
[-C--:B------:R-:W-:Y:S01]  /*25b0*/  IADD3 R148, P4, PT, R149, R110.reuse, RZ ;  /* 0x0000006e95947210 */ /* 0x080fe20007f9e0ff */
[----:B------:R-:W-:Y:S01]  /*25c0*/  FMUL R157, R150, 1.4426950216293334961 ;  /* 0x3fb8aa3b969d7820 */ /* 0x000fe20000400000 */
[--C-:B------:R-:W-:Y:S01]  /*25d0*/  FFMA R22, R22, UR8, -R3.reuse ;  /* 0x0000000816167c23 */ /* 0x100fe20008000803 */
[--C-:B------:R-:W-:Y:S01]  /*25e0*/  FFMA R25, R25, UR8, -R3.reuse ;  /* 0x0000000819197c23 */ /* 0x100fe20008000803 */
[-C--:B------:R-:W-:Y:S01]  /*25f0*/  LEA.HI.X.SX32 R149, R149, R111.reuse, 0x1, P4 ;  /* 0x0000006f95957211 */ /* 0x080fe200020f0eff */
[--C-:B------:R-:W-:Y:S01]  /*2600*/  FFMA R26, R26, UR8, -R3.reuse ;  /* 0x000000081a1a7c23 */ /* 0x100fe20008000803 */
[-C--:B0-----:R-:W-:Y:S01]  /*2610*/  IADD3 R152, P4, PT, R151, R110.reuse, RZ ;  /* 0x0000006e97987210 */ /* 0x081fe20007f9e0ff */
[----:B------:R0:W-:Y:S01]  /*2620*/  MUFU.EX2 R11, R157 ;  /* 0x0000009d000b7308 */ /* 0x0001e20000000800 */
[--C-:B------:R-:W-:Y:S01]  /*2630*/  FFMA R24, R24, UR8, -R3.reuse ;  /* 0x0000000818187c23 */ /* 0x100fe20008000803 */
[--C-:B------:R-:W-:Y:S01]  /*2640*/  FFMA R5, R5, UR8, -R3.reuse ;  /* 0x0000000805057c23 */ /* 0x100fe20008000803 */
[-C--:B------:R-:W-:Y:S01]  /*2650*/  LEA.HI.X.SX32 R153, R151, R111.reuse, 0x1, P4 ;  /* 0x0000006f97997211 */ /* 0x080fe200020f0eff */
[--C-:B------:R-:W-:Y:S01]  /*2660*/  FFMA R33, R33, UR8, -R3.reuse ;  /* 0x0000000821217c23 */ /* 0x100fe20008000803 */
[-C--:B------:R-:W-:Y:S01]  /*2670*/  IADD3 R150, P4, PT, R155, R110.reuse, RZ ;  /* 0x0000006e9b967210 */ /* 0x080fe20007f9e0ff */
[----:B------:R-:W-:Y:S01]  /*2680*/  FFMA R6, R6, UR8, -R3 ;  /* 0x0000000806067c23 */ /* 0x000fe20008000803 */
[----:B------:R-:W-:Y:S01]  /*2690*/  PRMT R9, RZ, 0x7610, R9 ;  /* 0x00007610ff097816 */ /* 0x000fe20000000009 */
[--C-:B------:R-:W-:Y:S01]  /*26a0*/  FFMA R28, R28, UR8, -R3.reuse ;  /* 0x000000081c1c7c23 */ /* 0x100fe20008000803 */
[----:B0-----:R-:W-:Y:S01]  /*26b0*/  IMAD R157, R193, 0x3, RZ ;  /* 0x00000003c19d7824 */ /* 0x001fe200078e02ff */
[----:B------:R-:W-:Y:S01]  /*26c0*/  LEA.HI.X.SX32 R151, R155, R111, 0x1, P4 ;  /* 0x0000006f9b977211 */ /* 0x000fe200020f0eff */
[----:B------:R0:W-:Y:S01]  /*26d0*/  MUFU.EX2 R10, R156 ;  /* 0x0000009c000a7308 */ /* 0x0001e20000000800 */
[----:B------:R-:W-:Y:S01]  /*26e0*/  FFMA R14, R15, UR8, -R3 ;  /* 0x000000080f0e7c23 */ /* 0x000fe20008000803 */
[----:B------:R-:W-:Y:S01]  /*26f0*/  FMUL R219, R19, 1.4426950216293334961 ;  /* 0x3fb8aa3b13db7820 */ /* 0x000fe20000400000 */
[----:B------:R-:W-:Y:S01]  /*2700*/  IADD3 R158, P4, PT, R157, R110, RZ ;  /* 0x0000006e9d9e7210 */ /* 0x000fe20007f9e0ff */
[----:B------:R-:W-:-:S02]  /*2710*/  IMAD R155, R193, 0x1a, RZ ;  /* 0x0000001ac19b7824 */ /* 0x000fc400078e02ff */
[----:B------:R-:W-:Y:S01]  /*2720*/  FMUL R174, R22, 1.4426950216293334961 ;  /* 0x3fb8aa3b16ae7820 */ /* 0x000fe20000400000 */
[----:B------:R-:W-:Y:S01]  /*2730*/  FMUL R26, R26, 1.4426950216293334961 ;  /* 0x3fb8aa3b1a1a7820 */ /* 0x000fe20000400000 */
[-C--:B------:R-:W-:Y:S01]  /*2740*/  LEA.HI.X.SX32 R159, R157, R111.reuse, 0x1, P4 ;  /* 0x0000006f9d9f7211 */ /* 0x080fe200020f0eff */
[----:B------:R-:W-:Y:S01]  /*2750*/  FMUL R203, R5, 1.4426950216293334961 ;  /* 0x3fb8aa3b05cb7820 */ /* 0x000fe20000400000 */
[-C--:B0-----:R-:W-:Y:S01]  /*2760*/  IADD3 R156, P4, PT, R161, R110.reuse, RZ ;  /* 0x0000006ea19c7210 */ /* 0x081fe20007f9e0ff */
[----:B------:R-:W-:Y:S01]  /*2770*/  FFMA R32, R32, UR8, -R3 ;  /* 0x0000000820207c23 */ /* 0x000fe20008000803 */
[----:B------:R-:W-:Y:S01]  /*2780*/  IADD3 R154, P5, PT, R155, R110, RZ ;  /* 0x0000006e9b9a7210 */ /* 0x000fe20007fbe0ff */
[----:B------:R0:W-:Y:S01]  /*2790*/  MUFU.EX2 R15, R160 ;  /* 0x000000a0000f7308 */ /* 0x0001e20000000800 */
[-C--:B------:R-:W-:Y:S01]  /*27a0*/  LEA.HI.X.SX32 R157, R161, R111.reuse, 0x1, P4 ;  /* 0x0000006fa19d7211 */ /* 0x080fe200020f0eff */
[----:B------:R-:W-:Y:S01]  /*27b0*/  IMAD R161, R193, 0x13, RZ ;  /* 0x00000013c1a17824 */ /* 0x000fe200078e02ff */
[----:B------:R-:W-:Y:S01]  /*27c0*/  LEA.HI.X.SX32 R155, R155, R111, 0x1, P5 ;  /* 0x0000006f9b9b7211 */ /* 0x000fe200028f0eff */
[----:B------:R-:W-:Y:S01]  /*27d0*/  FMUL R164, R14, 1.4426950216293334961 ;  /* 0x3fb8aa3b0ea47820 */ /* 0x000fe20000400000 */
[----:B------:R-:W-:-:S02]  /*27e0*/  IMAD R19, R193, 0x14, RZ ;  /* 0x00000014c1137824 */ /* 0x000fc400078e02ff */
[--C-:B------:R-:W-:Y:S01]  /*27f0*/  FFMA R22, R23, UR8, -R3.reuse ;  /* 0x0000000817167c23 */ /* 0x100fe20008000803 */
[-C--:B------:R-:W-:Y:S01]  /*2800*/  IADD3 R162, P4, PT, R161, R110.reuse, RZ ;  /* 0x0000006ea1a27210 */ /* 0x080fe20007f9e0ff */
[----:B------:R-:W-:Y:S01]  /*2810*/  FMUL R5, R6, 1.4426950216293334961 ;  /* 0x3fb8aa3b06057820 */ /* 0x000fe20000400000 */
[-C--:B0-----:R-:W-:Y:S01]  /*2820*/  IADD3 R160, P5, PT, R165, R110.reuse, RZ ;  /* 0x0000006ea5a07210 */ /* 0x081fe20007fbe0ff */
[--C-:B------:R-:W-:Y:S01]  /*2830*/  FFMA R14, R16, UR8, -R3.reuse ;  /* 0x00000008100e7c23 */ /* 0x100fe20008000803 */
[-C--:B------:R-:W-:Y:S01]  /*2840*/  LEA.HI.X.SX32 R163, R161, R111.reuse, 0x1, P4 ;  /* 0x0000006fa1a37211 */ /* 0x080fe200020f0eff */
[----:B------:R0:W-:Y:S01]  /*2850*/  MUFU.EX2 R16, R164 ;  /* 0x000000a400107308 */ /* 0x0001e20000000800 */
[-C--:B------:R-:W-:Y:S01]  /*2860*/  LEA.HI.X.SX32 R161, R165, R111.reuse, 0x1, P5 ;  /* 0x0000006fa5a17211 */ /* 0x080fe200028f0eff */
[----:B------:R-:W-:Y:S01]  /*2870*/  FFMA R34, R34, UR8, -R3 ;  /* 0x0000000822227c23 */ /* 0x000fe20008000803 */
[----:B------:R-:W-:Y:S01]  /*2880*/  SHF.L.U32 R165, R193, 0x2, RZ ;  /* 0x00000002c1a57819 */ /* 0x000fe200000006ff */
[----:B------:R-:W-:Y:S01]  /*2890*/  FMUL R22, R22, 1.4426950216293334961 ;  /* 0x3fb8aa3b16167820 */ /* 0x000fe20000400000 */
[----:B------:R-:W-:Y:S01]  /*28a0*/  PRMT R221, RZ, 0x7610, R221 ;  /* 0x00007610ffdd7816 */ /* 0x000fe200000000dd */
[----:B------:R-:W3:Y:S01]  /*28b0*/  @P2 LDG.E.U8 R204, desc[UR22][R114.64] ;  /* 0x0000001672cc2981 */ /* 0x000ee2000c1e1100 */
[----:B0-----:R-:W-:Y:S01]  /*28c0*/  FFMA R164, R18, UR8, -R3 ;  /* 0x0000000812a47c23 */ /* 0x001fe20008000803 */
[-C--:B------:R-:W-:Y:S01]  /*28d0*/  IADD3 R168, P5, PT, R167, R110.reuse, RZ ;  /* 0x0000006ea7a87210 */ /* 0x080fe20007fbe0ff */
[----:B------:R-:W-:Y:S01]  /*28e0*/  MUFU.EX2 R23, R174 ;  /* 0x000000ae00177308 */ /* 0x000fe20000000800 */
[----:B------:R-:W-:Y:S01]  /*28f0*/  PRMT R6, RZ, 0x7610, R6 ;  /* 0x00007610ff067816 */ /* 0x000fe20000000006 */
[----:B------:R-:W-:Y:S01]  /*2900*/  FMUL R218, R164, 1.4426950216293334961 ;  /* 0x3fb8aa3ba4da7820 */ /* 0x000fe20000400000 */
[CC--:B------:R-:W-:Y:S01]  /*2910*/  IADD3 R164, P4, PT, R165.reuse, R110.reuse, RZ ;  /* 0x0000006ea5a47210 */ /* 0x0c0fe20007f9e0ff */
[----:B------:R-:W5:Y:S03]  /*2920*/  @P2 LDG.E.U8 R202, desc[UR22][R116.64] ;  /* 0x0000001674ca2981 */ /* 0x000f66000c1e1100 */
[-C--:B------:R-:W-:Y:S01]  /*2930*/  LEA.HI.X.SX32 R165, R165, R111.reuse, 0x1, P4 ;  /* 0x0000006fa5a57211 */ /* 0x080fe200020f0eff */
[----:B------:R0:W-:Y:S01]  /*2940*/  MUFU.EX2 R224, R22 ;  /* 0x0000001600e07308 */ /* 0x0001e20000000800 */
[----:B------:R-:W-:Y:S01]  /*2950*/  IADD3 R166, P4, PT, R19, R110, RZ ;  /* 0x0000006e13a67210 */ /* 0x000fe20007f9e0ff */
[----:B------:R-:W2:Y:S01]  /*2960*/  @P2 LDG.E.U8 R208, desc[UR22][R118.64] ;  /* 0x0000001676d02981 */ /* 0x000ea2000c1e1100 */
[----:B------:R-:W-:-:S02]  /*2970*/  LEA.HI.X.SX32 R169, R167, R111, 0x1, P5 ;  /* 0x0000006fa7a97211 */ /* 0x000fc400028f0eff */
[-C--:B------:R-:W-:Y:S01]  /*2980*/  LEA.HI.X.SX32 R167, R19, R111.reuse, 0x1, P4 ;  /* 0x0000006f13a77211 */ /* 0x080fe200020f0eff */
[----:B------:R-:W-:Y:S01]  /*2990*/  FMUL R19, R21, 1.4426950216293334961 ;  /* 0x3fb8aa3b15137820 */ /* 0x000fe20000400000 */
[----:B------:R-:W-:Y:S01]  /*29a0*/  IMAD R21, R193, 0x5, RZ ;  /* 0x00000005c1157824 */ /* 0x000fe200078e02ff */
[-C--:B------:R-:W-:Y:S01]  /*29b0*/  IADD3 R170, P4, PT, R171, R110.reuse, RZ ;  /* 0x0000006eabaa7210 */ /* 0x080fe20007f9e0ff */
[----:B0-----:R-:W-:Y:S01]  /*29c0*/  FMUL R22, R25, 1.4426950216293334961 ;  /* 0x3fb8aa3b19167820 */ /* 0x001fe20000400000 */
[-C--:B------:R-:W-:Y:S01]  /*29d0*/  IADD3 R178, P5, PT, R177, R110.reuse, RZ ;  /* 0x0000006eb1b27210 */ /* 0x080fe20007fbe0ff */
[----:B------:R-:W2:Y:S01]  /*29e0*/  @P2 LDG.E.U8 R210, desc[UR22][R120.64] ;  /* 0x0000001678d22981 */ /* 0x000ea2000c1e1100 */
[-C--:B------:R-:W-:Y:S02]  /*29f0*/  LEA.HI.X.SX32 R171, R171, R111.reuse, 0x1, P4 ;  /* 0x0000006fabab7211 */ /* 0x080fe400020f0eff */
[----:B------:R-:W-:Y:S01]  /*2a00*/  IADD3 R172, P4, PT, R21, R110, RZ ;  /* 0x0000006e15ac7210 */ /* 0x000fe20007f9e0ff */
[----:B------:R-:W-:Y:S01]  /*2a10*/  IMAD R25, R193, 0x6, RZ ;  /* 0x00000006c1197824 */ /* 0x000fe200078e02ff */
[-C--:B------:R-:W-:Y:S01]  /*2a20*/  LEA.HI.X.SX32 R179, R177, R111.reuse, 0x1, P5 ;  /* 0x0000006fb1b37211 */ /* 0x080fe200028f0eff */
[----:B------:R-:W2:Y:S01]  /*2a30*/  @P2 LDG.E.U8 R212, desc[UR22][R146.64] ;  /* 0x0000001692d42981 */ /* 0x000ea2000c1e1100 */
[----:B------:R-:W-:-:S02]  /*2a40*/  LEA.HI.X.SX32 R173, R21, R111, 0x1, P4 ;  /* 0x0000006f15ad7211 */ /* 0x000fc400020f0eff */
[CC--:B------:R-:W-:Y:S01]  /*2a50*/  IADD3 R174, P4, PT, R175.reuse, R110.reuse, RZ ;  /* 0x0000006eafae7210 */ /* 0x0c0fe20007f9e0ff */
[----:B------:R-:W2:Y:S03]  /*2a60*/  @P2 LDG.E.U8 R6, desc[UR22][R144.64] ;  /* 0x0000001690062981 */ /* 0x000ea6000c1e1100 */
[-C--:B------:R-:W-:Y:S01]  /*2a70*/  LEA.HI.X.SX32 R175, R175, R111.reuse, 0x1, P4 ;  /* 0x0000006fafaf7211 */ /* 0x080fe200020f0eff */
[----:B------:R-:W2:Y:S01]  /*2a80*/  @P2 LDG.E.U8 R9, desc[UR22][R148.64] ;  /* 0x0000001694092981 */ /* 0x000ea2000c1e1100 */
[CC--:B------:R-:W-:Y:S02]  /*2a90*/  IADD3 R176, P4, PT, R181.reuse, R110.reuse, RZ ;  /* 0x0000006eb5b07210 */ /* 0x0c0fe40007f9e0ff */
[----:B------:R-:W-:Y:S01]  /*2aa0*/  PRMT R18, RZ, 0x7610, R18 ;  /* 0x00007610ff127816 */ /* 0x000fe20000000012 */
[----:B------:R-:W2:Y:S01]  /*2ab0*/  @P2 LDG.E.U8 R205, desc[UR22][R152.64] ;  /* 0x0000001698cd2981 */ /* 0x000ea2000c1e1100 */
[-C--:B------:R-:W-:Y:S01]  /*2ac0*/  LEA.HI.X.SX32 R177, R181, R111.reuse, 0x1, P4 ;  /* 0x0000006fb5b17211 */ /* 0x080fe200020f0eff */
[----:B------:R-:W-:Y:S01]  /*2ad0*/  IMAD R181, R193, 0xe, RZ ;  /* 0x0000000ec1b57824 */ /* 0x000fe200078e02ff */
[CC--:B------:R-:W-:Y:S01]  /*2ae0*/  IADD3 R182, P4, PT, R25.reuse, R110.reuse, RZ ;  /* 0x0000006e19b67210 */ /* 0x0c0fe20007f9e0ff */
[----:B------:R-:W-:Y:S01]  /*2af0*/  FMUL R21, R24, 1.4426950216293334961 ;  /* 0x3fb8aa3b18157820 */ /* 0x000fe20000400000 */
[----:B------:R-:W2:Y:S02]  /*2b00*/  @P2 LDG.E.U8 R207, desc[UR22][R150.64] ;  /* 0x0000001696cf2981 */ /* 0x000ea4000c1e1100 */
[----:B------:R-:W-:Y:S01]  /*2b10*/  LEA.HI.X.SX32 R183, R25, R111, 0x1, P4 ;  /* 0x0000006f19b77211 */ /* 0x000fe200020f0eff */
[----:B------:R-:W-:Y:S01]  /*2b20*/  FFMA R25, R29, UR8, -R3 ;  /* 0x000000081d197c23 */ /* 0x000fe20008000803 */
[----:B------:R-:W-:Y:S01]  /*2b30*/  IADD3 R180, P4, PT, R181, R110, RZ ;  /* 0x0000006eb5b47210 */ /* 0x000fe20007f9e0ff */
[----:B------:R-:W-:-:S02]  /*2b40*/  IMAD R29, R193, 0x16, RZ ;  /* 0x00000016c11d7824 */ /* 0x000fc400078e02ff */
[----:B------:R-:W-:Y:S01]  /*2b50*/  FFMA R24, R27, UR8, -R3 ;  /* 0x000000081b187c23 */ /* 0x000fe20008000803 */
[----:B------:R-:W2:Y:S01]  /*2b60*/  @P2 LDG.E.U8 R209, desc[UR22][R154.64] ;  /* 0x000000169ad12981 */ /* 0x000ea2000c1e1100 */
[----:B------:R0:W-:Y:S01]  /*2b70*/  MUFU.EX2 R27, R26 ;  /* 0x0000001a001b7308 */ /* 0x0001e20000000800 */
[-C--:B------:R-:W-:Y:S02]  /*2b80*/  LEA.HI.X.SX32 R181, R181, R111.reuse, 0x1, P4 ;  /* 0x0000006fb5b57211 */ /* 0x080fe400020f0eff */
[-C--:B------:R-:W-:Y:S01]  /*2b90*/  IADD3 R184, P4, PT, R29, R110.reuse, RZ ;  /* 0x0000006e1db87210 */ /* 0x080fe20007f9e0ff */
[----:B------:R-:W2:Y:S01]  /*2ba0*/  @P2 LDG.E.U8 R211, desc[UR22][R158.64] ;  /* 0x000000169ed32981 */ /* 0x000ea2000c1e1100 */
[----:B------:R-:W-:Y:S01]  /*2bb0*/  PRMT R222, RZ, 0x7610, R222 ;  /* 0x00007610ffde7816 */ /* 0x000fe200000000de */
[----:B------:R-:W-:Y:S01]  /*2bc0*/  FMUL R233, R34, 1.4426950216293334961 ;  /* 0x3fb8aa3b22e97820 */ /* 0x000fe20000400000 */
[----:B------:R-:W-:Y:S01]  /*2bd0*/  PRMT R223, RZ, 0x7610, R223 ;  /* 0x00007610ffdf7816 */ /* 0x000fe200000000df */
[----:B------:R-:W2:Y:S01]  /*2be0*/  @P2 LDG.E.U8 R213, desc[UR22][R156.64] ;  /* 0x000000169cd52981 */ /* 0x000ea2000c1e1100 */
[----:B0-----:R-:W-:Y:S01]  /*2bf0*/  FFMA R26, R31, UR8, -R3 ;  /* 0x000000081f1a7c23 */ /* 0x001fe20008000803 */
[----:B------:R-:W-:Y:S01]  /*2c00*/  IMAD R31, R193, 0x1e, RZ ;  /* 0x0000001ec11f7824 */ /* 0x000fe200078e02ff */
[----:B------:R-:W-:Y:S01]  /*2c10*/  LEA.HI.X.SX32 R185, R29, R111, 0x1, P4 ;  /* 0x0000006f1db97211 */ /* 0x000fe200020f0eff */
[----:B------:R-:W-:Y:S01]  /*2c20*/  IMAD R29, R193, 0x7, RZ ;  /* 0x00000007c11d7824 */ /* 0x000fe200078e02ff */
[----:B------:R-:W-:Y:S01]  /*2c30*/  PRMT R225, RZ, 0x7610, R225 ;  /* 0x00007610ffe17816 */ /* 0x000fe200000000e1 */
[----:B------:R-:W-:Y:S01]  /*2c40*/  FMUL R228, R24, 1.4426950216293334961 ;  /* 0x3fb8aa3b18e47820 */ /* 0x000fe20000400000 */
[-C--:B------:R-:W-:Y:S01]  /*2c50*/  IADD3 R186, P5, PT, R31, R110.reuse, RZ ;  /* 0x0000006e1fba7210 */ /* 0x080fe20007fbe0ff */
[----:B------:R-:W2:Y:S01]  /*2c60*/  @P2 LDG.E.U8 R215, desc[UR22][R162.64] ;  /* 0x00000016a2d72981 */ /* 0x000ea2000c1e1100 */
[----:B------:R-:W-:-:S02]  /*2c70*/  IADD3 R188, P4, PT, R29, R110, RZ ;  /* 0x0000006e1dbc7210 */ /* 0x000fc40007f9e0ff */
[-C--:B------:R-:W-:Y:S01]  /*2c80*/  LEA.HI.X.SX32 R187, R31, R111.reuse, 0x1, P5 ;  /* 0x0000006f1fbb7211 */ /* 0x080fe200028f0eff */
[----:B------:R-:W-:Y:S01]  /*2c90*/  IMAD R31, R193, 0xf, RZ ;  /* 0x0000000fc11f7824 */ /* 0x000fe200078e02ff */
[-C--:B------:R-:W-:Y:S01]  /*2ca0*/  LEA.HI.X.SX32 R189, R29, R111.reuse, 0x1, P4 ;  /* 0x0000006f1dbd7211 */ /* 0x080fe200020f0eff */
[----:B------:R-:W-:Y:S01]  /*2cb0*/  FMUL R29, R33, 1.4426950216293334961 ;  /* 0x3fb8aa3b211d7820 */ /* 0x000fe20000400000 */
[----:B------:R-:W-:Y:S01]  /*2cc0*/  IMAD R33, R193, 0x17, RZ ;  /* 0x00000017c1217824 */ /* 0x000fe200078e02ff */
[----:B------:R-:W-:Y:S01]  /*2cd0*/  PRMT R226, RZ, 0x7610, R226 ;  /* 0x00007610ffe27816 */ /* 0x000fe200000000e2 */
[----:B------:R-:W-:Y:S01]  /*2ce0*/  FMUL R234, R26, 1.4426950216293334961 ;  /* 0x3fb8aa3b1aea7820 */ /* 0x000fe20000400000 */
[----:B------:R-:W-:Y:S01]  /*2cf0*/  IADD3 R190, P4, PT, R31, R110, RZ ;  /* 0x0000006e1fbe7210 */ /* 0x000fe20007f9e0ff */
[----:B------:R-:W-:Y:S01]  /*2d00*/  IMAD R193, R193, 0x1f, RZ ;  /* 0x0000001fc1c17824 */ /* 0x000fe200078e02ff */
[----:B------:R-:W2:Y:S02]  /*2d10*/  @P2 LDG.E.U8 R217, desc[UR22][R160.64] ;  /* 0x00000016a0d92981 */ /* 0x000ea4000c1e1100 */
[----:B------:R-:W-:-:S02]  /*2d20*/  LEA.HI.X.SX32 R191, R31, R111, 0x1, P4 ;  /* 0x0000006f1fbf7211 */ /* 0x000fc400020f0eff */
[-C--:B------:R-:W-:Y:S01]  /*2d30*/  IADD3 R194, P4, PT, R33, R110.reuse, RZ ;  /* 0x0000006e21c27210 */ /* 0x080fe20007f9e0ff */
[----:B------:R-:W-:Y:S01]  /*2d40*/  FMUL R24, R28, 1.4426950216293334961 ;  /* 0x3fb8aa3b1c187820 */ /* 0x000fe20000400000 */
[----:B------:R-:W-:Y:S01]  /*2d50*/  IADD3 R192, P5, PT, R193, R110, RZ ;  /* 0x0000006ec1c07210 */ /* 0x000fe20007fbe0ff */
[----:B------:R-:W-:Y:S01]  /*2d60*/  FMUL R26, R32, 1.4426950216293334961 ;  /* 0x3fb8aa3b201a7820 */ /* 0x000fe20000400000 */
[----:B------:R-:W-:Y:S01]  /*2d70*/  PRMT R227, RZ, 0x7610, R227 ;  /* 0x00007610ffe37816 */ /* 0x000fe200000000e3 */
[----:B------:R-:W2:Y:S01]  /*2d80*/  @P2 LDG.E.U8 R18, desc[UR22][R164.64] ;  /* 0x00000016a4122981 */ /* 0x000ea2000c1e1100 */
[----:B------:R-:W-:Y:S02]  /*2d90*/  PRMT R229, RZ, 0x7610, R229 ;  /* 0x00007610ffe57816 */ /* 0x000fe400000000e5 */
[----:B------:R-:W-:Y:S01]  /*2da0*/  PRMT R230, RZ, 0x7610, R230 ;  /* 0x00007610ffe67816 */ /* 0x000fe200000000e6 */
[----:B------:R-:W2:Y:S01]  /*2db0*/  @P2 LDG.E.U8 R216, desc[UR22][R168.64] ;  /* 0x00000016a8d82981 */ /* 0x000ea2000c1e1100 */
[----:B------:R-:W-:-:S02]  /*2dc0*/  PRMT R232, RZ, 0x7610, R232 ;  /* 0x00007610ffe87816 */ /* 0x000fc400000000e8 */
[-C--:B------:R-:W-:Y:S01]  /*2dd0*/  LEA.HI.X.SX32 R195, R33, R111.reuse, 0x1, P4 ;  /* 0x0000006f21c37211 */ /* 0x080fe200020f0eff */
[----:B------:R-:W2:Y:S01]  /*2de0*/  @P2 LDG.E.U8 R220, desc[UR22][R166.64] ;  /* 0x00000016a6dc2981 */ /* 0x000ea2000c1e1100 */
[----:B------:R-:W-:Y:S02]  /*2df0*/  PRMT R28, RZ, 0x7610, R28 ;  /* 0x00007610ff1c7816 */ /* 0x000fe4000000001c */
[----:B------:R-:W-:Y:S01]  /*2e00*/  PRMT R32, RZ, 0x7610, R32 ;  /* 0x00007610ff207816 */ /* 0x000fe20000000020 */
[----:B------:R-:W2:Y:S01]  /*2e10*/  @P2 LDG.E.U8 R221, desc[UR22][R170.64] ;  /* 0x00000016aadd2981 */ /* 0x000ea2000c1e1100 */
[----:B------:R-:W-:Y:S02]  /*2e20*/  PRMT R34, RZ, 0x7610, R34 ;  /* 0x00007610ff227816 */ /* 0x000fe40000000022 */
[----:B------:R-:W-:Y:S01]  /*2e30*/  PRMT R33, RZ, 0x7610, R33 ;  /* 0x00007610ff217816 */ /* 0x000fe20000000021 */
[----:B------:R-:W2:Y:S01]  /*2e40*/  @P2 LDG.E.U8 R222, desc[UR22][R172.64] ;  /* 0x00000016acde2981 */ /* 0x000ea2000c1e1100 */
[----:B------:R-:W-:-:S03]  /*2e50*/  LEA.HI.X.SX32 R193, R193, R111, 0x1, P5 ;  /* 0x0000006fc1c17211 */ /* 0x000fc600028f0eff */
[----:B------:R-:W2:Y:S04]  /*2e60*/  @P2 LDG.E.U8 R223, desc[UR22][R174.64] ;  /* 0x00000016aedf2981 */ /* 0x000ea8000c1e1100 */
        /* <DEDUP_REMOVED lines=9> */
[----:B------:R-:W2:Y:S01]  /*2f00*/  @P2 LDG.E.U8 R33, desc[UR22][R192.64] ;  /* 0x00000016c0212981 */ /* 0x000ea2000c1e1100 */
[----:B------:R-:W-:-:S04]  /*2f10*/  FFMA R4, R4, UR8, -R3 ;  /* 0x0000000804047c23 */ /* 0x000fc80008000803 */
[----:B------:R-:W-:Y:S01]  /*2f20*/  FMUL R4, R4, 1.4426950216293334961 ;  /* 0x3fb8aa3b04047820 */ /* 0x000fe20000400000 */
[----:B------:R-:W-:Y:S01]  /*2f30*/  MUFU.EX2 R203, R203 ;  /* 0x000000cb00cb7308 */ /* 0x000fe20000000800 */
[----:B------:R-:W-:-:S07]  /*2f40*/  FMUL R7, R7, 1.4426950216293334961 ;  /* 0x3fb8aa3b07077820 */ /* 0x000fce0000400000 */
[----:B------:R-:W0:Y:S01]  /*2f50*/  MUFU.EX2 R4, R4 ;  /* 0x0000000400047308 */ /* 0x000e220000000800 */
[----:B------:R-:W-:-:S07]  /*2f60*/  FFMA R30, R30, UR8, -R3 ;  /* 0x000000081e1e7c23 */ /* 0x000fce0008000803 */
[----:B------:R-:W1:Y:S01]  /*2f70*/  MUFU.EX2 R5, R5 ;  /* 0x0000000500057308 */ /* 0x000e620000000800 */
[----:B------:R-:W-:Y:S01]  /*2f80*/  FMUL R30, R30, 1.4426950216293334961 ;  /* 0x3fb8aa3b1e1e7820 */ /* 0x000fe20000400000 */
[--C-:B------:R-:W-:Y:S01]  /*2f90*/  FFMA R35, R35, UR8, -R3.reuse ;  /* 0x0000000823237c23 */ /* 0x100fe20008000803 */
[----:B------:R-:W-:-:S05]  /*2fa0*/  FFMA R36, R36, UR8, -R3 ;  /* 0x0000000824247c23 */ /* 0x000fca0008000803 */
[----:B------:R-:W0:Y:S01]  /*2fb0*/  MUFU.EX2 R7, R7 ;  /* 0x0000000700077308 */ /* 0x000e220000000800 */
[----:B------:R-:W-:Y:S01]  /*2fc0*/  FMUL R35, R35, 1.4426950216293334961 ;  /* 0x3fb8aa3b23237820 */ /* 0x000fe20000400000 */
[----:B------:R-:W-:-:S06]  /*2fd0*/  FFMA R12, R12, UR8, -R3 ;  /* 0x000000080c0c7c23 */ /* 0x000fcc0008000803 */
[----:B------:R0:W-:Y:S01]  /*2fe0*/  MUFU.EX2 R231, R30 ;  /* 0x0000001e00e77308 */ /* 0x0001e20000000800 */
[----:B------:R-:W-:Y:S01]  /*2ff0*/  FMUL R12, R12, 1.4426950216293334961 ;  /* 0x3fb8aa3b0c0c7820 */ /* 0x000fe20000400000 */
[----:B------:R-:W-:Y:S01]  /*3000*/  FFMA R13, R13, UR8, -R3 ;  /* 0x000000080d0d7c23 */ /* 0x000fe20008000803 */
[----:B0-----:R-:W-:Y:S01]  /*3010*/  FMUL R30, R36, 1.4426950216293334961 ;  /* 0x3fb8aa3b241e7820 */ /* 0x001fe20000400000 */
[----:B------:R-:W-:-:S04]  /*3020*/  FADD R36, R4, R203 ;  /* 0x000000cb04247221 */ /* 0x000fc80000000000 */
[----:B------:R1:W-:Y:S01]  /*3030*/  MUFU.EX2 R236, R35 ;  /* 0x0000002300ec7308 */ /* 0x0003e20000000800 */
[--C-:B------:R-:W-:Y:S01]  /*3040*/  FFMA R37, R37, UR8, -R3.reuse ;  /* 0x0000000825257c23 */ /* 0x100fe20008000803 */
[----:B------:R-:W-:Y:S01]  /*3050*/  FFMA R38, R38, UR8, -R3 ;  /* 0x0000000826267c23 */ /* 0x000fe20008000803 */
[----:B------:R-:W-:Y:S01]  /*3060*/  FMUL R13, R13, 1.4426950216293334961 ;  /* 0x3fb8aa3b0d0d7820 */ /* 0x000fe20000400000 */
[----:B-1----:R-:W-:-:S04]  /*3070*/  FADD R35, R5, R36 ;  /* 0x0000002405237221 */ /* 0x002fc80000000000 */
[----:B------:R-:W0:Y:S01]  /*3080*/  MUFU.EX2 R214, R214 ;  /* 0x000000d600d67308 */ /* 0x000e220000000800 */
[----:B------:R-:W-:Y:S01]  /*3090*/  FADD R36, R8, R35 ;  /* 0x0000002308247221 */ /* 0x000fe20000000000 */
[----:B------:R-:W-:Y:S01]  /*30a0*/  FMUL R31, R37, 1.4426950216293334961 ;  /* 0x3fb8aa3b251f7820 */ /* 0x000fe20000400000 */
[----:B------:R-:W-:Y:S02]  /*30b0*/  FMUL R38, R38, 1.4426950216293334961 ;  /* 0x3fb8aa3b26267820 */ /* 0x000fe40000400000 */
[----:B------:R-:W-:-:S03]  /*30c0*/  FADD R37, R7, R36 ;  /* 0x0000002407257221 */ /* 0x000fc60000000000 */
[----:B------:R-:W1:Y:S01]  /*30d0*/  MUFU.EX2 R12, R12 ;  /* 0x0000000c000c7308 */ /* 0x000e620000000800 */
[----:B------:R-:W-:Y:S01]  /*30e0*/  FMUL R14, R14, 1.4426950216293334961 ;  /* 0x3fb8aa3b0e0e7820 */ /* 0x000fe20000400000 */
[----:B------:R-:W-:-:S06]  /*30f0*/  FFMA R17, R17, UR8, -R3 ;  /* 0x0000000811117c23 */ /* 0x000fcc0008000803 */
[----:B------:R-:W0:Y:S08]  /*3100*/  MUFU.EX2 R13, R13 ;  /* 0x0000000d000d7308 */ /* 0x000e300000000800 */
[----:B------:R0:W-:Y:S02]  /*3110*/  MUFU.EX2 R235, R38 ;  /* 0x0000002600eb7308 */ /* 0x0001e40000000800 */
[----:B0-----:R-:W-:-:S04]  /*3120*/  FADD R38, R10, R37 ;  /* 0x000000250a267221 */ /* 0x001fc80000000000 */
[----:B------:R-:W-:Y:S01]  /*3130*/  FADD R37, R11, R38 ;  /* 0x000000260b257221 */ /* 0x000fe20000000000 */
[----:B------:R-:W-:-:S03]  /*3140*/  FMUL R17, R17, 1.4426950216293334961 ;  /* 0x3fb8aa3b11117820 */ /* 0x000fc60000400000 */
[----:B------:R-:W-:Y:S01]  /*3150*/  FADD R37, R214, R37 ;  /* 0x00000025d6257221 */ /* 0x000fe20000000000 */
[----:B------:R-:W0:Y:S03]  /*3160*/  MUFU.EX2 R14, R14 ;  /* 0x0000000e000e7308 */ /* 0x000e260000000800 */
[----:B-1----:R-:W-:Y:S01]  /*3170*/  FADD R38, R12, R37 ;  /* 0x000000250c267221 */ /* 0x002fe20000000000 */
[--C-:B------:R-:W-:Y:S01]  /*3180*/  FFMA R39, R39, UR8, -R3.reuse ;  /* 0x0000000827277c23 */ /* 0x100fe20008000803 */
[--C-:B------:R-:W-:Y:S01]  /*3190*/  FFMA R37, R43, UR8, -R3.reuse ;  /* 0x000000082b257c23 */ /* 0x100fe20008000803 */
[----:B------:R-:W-:Y:S01]  /*31a0*/  FFMA R20, R20, UR8, -R3 ;  /* 0x0000000814147c23 */ /* 0x000fe20008000803 */
[----:B------:R-:W-:Y:S01]  /*31b0*/  FADD R38, R13, R38 ;  /* 0x000000260d267221 */ /* 0x000fe20000000000 */
[----:B------:R-:W1:Y:S01]  /*31c0*/  MUFU.EX2 R17, R17 ;  /* 0x0000001100117308 */ /* 0x000e620000000800 */
[----:B------:R-:W-:Y:S01]  /*31d0*/  FMUL R39, R39, 1.4426950216293334961 ;  /* 0x3fb8aa3b27277820 */ /* 0x000fe20000400000 */
[----:B------:R-:W-:Y:S01]  /*31e0*/  FMUL R240, R37, 1.4426950216293334961 ;  /* 0x3fb8aa3b25f07820 */ /* 0x000fe20000400000 */
[----:B------:R-:W-:Y:S01]  /*31f0*/  FADD R37, R15, R38 ;  /* 0x000000260f257221 */ /* 0x000fe20000000000 */
[----:B------:R-:W-:-:S04]  /*3200*/  FMUL R20, R20, 1.4426950216293334961 ;  /* 0x3fb8aa3b14147820 */ /* 0x000fc80000400000 */
[----:B------:R-:W0:Y:S08]  /*3210*/  MUFU.EX2 R218, R218 ;  /* 0x000000da00da7308 */ /* 0x000e300000000800 */
[----:B------:R-:W0:Y:S08]  /*3220*/  MUFU.EX2 R219, R219 ;  /* 0x000000db00db7308 */ /* 0x000e300000000800 */
[----:B------:R0:W-:Y:S01]  /*3230*/  MUFU.EX2 R238, R39 ;  /* 0x0000002700ee7308 */ /* 0x0001e20000000800 */
[----:B------:R-:W-:Y:S01]  /*3240*/  FFMA R40, R40, UR8, -R3 ;  /* 0x0000000828287c23 */ /* 0x000fe20008000803 */
[----:B0-----:R-:W-:-:S06]  /*3250*/  FADD R39, R16, R37 ;  /* 0x0000002510277221 */ /* 0x001fcc0000000000 */
[----:B------:R-:W0:Y:S01]  /*3260*/  MUFU.EX2 R20, R20 ;  /* 0x0000001400147308 */ /* 0x000e220000000800 */
[----:B------:R-:W-:Y:S01]  /*3270*/  FADD R38, R14, R39 ;  /* 0x000000270e267221 */ /* 0x000fe20000000000 */
[----:B------:R-:W-:-:S03]  /*3280*/  FMUL R35, R40, 1.4426950216293334961 ;  /* 0x3fb8aa3b28237820 */ /* 0x000fc60000400000 */
[----:B-1----:R-:W-:-:S03]  /*3290*/  FADD R39, R17, R38 ;  /* 0x0000002611277221 */ /* 0x002fc60000000000 */
[----:B------:R-:W1:Y:S01]  /*32a0*/  MUFU.EX2 R19, R19 ;  /* 0x0000001300137308 */ /* 0x000e620000000800 */
[----:B------:R-:W-:-:S04]  /*32b0*/  FADD R40, R218, R39 ;  /* 0x00000027da287221 */ /* 0x000fc80000000000 */
[----:B------:R-:W-:-:S03]  /*32c0*/  FADD R39, R219, R40 ;  /* 0x00000028db277221 */ /* 0x000fc60000000000 */
[----:B------:R-:W3:Y:S01]  /*32d0*/  MUFU.EX2 R21, R21 ;  /* 0x0000001500157308 */ /* 0x000ee20000000800 */
[----:B0-----:R-:W-:Y:S01]  /*32e0*/  FADD R40, R20, R39 ;  /* 0x0000002714287221 */ /* 0x001fe20000000000 */
[----:B------:R-:W-:-:S06]  /*32f0*/  FFMA R45, R45, UR8, -R3 ;  /* 0x000000082d2d7c23 */ /* 0x000fcc0008000803 */
[----:B------:R-:W0:Y:S01]  /*3300*/  MUFU.EX2 R22, R22 ;  /* 0x0000001600167308 */ /* 0x000e220000000800 */
[----:B-1----:R-:W-:Y:S01]  /*3310*/  FADD R40, R19, R40 ;  /* 0x0000002813287221 */ /* 0x002fe20000000000 */
[----:B------:R-:W-:-:S03]  /*3320*/  FMUL R38, R45, 1.4426950216293334961 ;  /* 0x3fb8aa3b2d267820 */ /* 0x000fc60000400000 */
[----:B------:R-:W-:Y:S01]  /*3330*/  FADD R45, R23, R40 ;  /* 0x00000028172d7221 */ /* 0x000fe20000000000 */
[----:B------:R-:W-:Y:S02]  /*3340*/  FFMA R42, R42, UR8, -R3 ;  /* 0x000000082a2a7c23 */ /* 0x000fe40008000803 */
[----:B------:R-:W1:Y:S01]  /*3350*/  MUFU.EX2 R228, R228 ;  /* 0x000000e400e47308 */ /* 0x000e620000000800 */
[----:B------:R-:W-:Y:S01]  /*3360*/  FADD R40, R224, R45 ;  /* 0x0000002de0287221 */ /* 0x000fe20000000000 */
[----:B------:R-:W-:Y:S01]  /*3370*/  FMUL R25, R25, 1.4426950216293334961 ;  /* 0x3fb8aa3b19197820 */ /* 0x000fe20000400000 */
[----:B------:R-:W-:Y:S02]  /*3380*/  FMUL R42, R42, 1.4426950216293334961 ;  /* 0x3fb8aa3b2a2a7820 */ /* 0x000fe40000400000 */
[----:B---3--:R-:W-:-:S03]  /*3390*/  FADD R45, R21, R40 ;  /* 0x00000028152d7221 */ /* 0x008fc60000000000 */
[----:B------:R-:W3:Y:S08]  /*33a0*/  MUFU.EX2 R24, R24 ;  /* 0x0000001800187308 */ /* 0x000ef00000000800 */
[----:B------:R-:W0:Y:S08]  /*33b0*/  MUFU.EX2 R25, R25 ;  /* 0x0000001900197308 */ /* 0x000e300000000800 */
[----:B------:R0:W-:Y:S02]  /*33c0*/  MUFU.EX2 R43, R42 ;  /* 0x0000002a002b7308 */ /* 0x0001e40000000800 */
[----:B0-----:R-:W-:-:S06]  /*33d0*/  FADD R42, R22, R45 ;  /* 0x0000002d162a7221 */ /* 0x001fcc0000000000 */
[----:B------:R-:W0:Y:S01]  /*33e0*/  MUFU.EX2 R234, R234 ;  /* 0x000000ea00ea7308 */ /* 0x000e220000000800 */
[----:B------:R-:W-:Y:S01]  /*33f0*/  FADD R45, R27, R42 ;  /* 0x0000002a1b2d7221 */ /* 0x000fe20000000000 */
[----:B------:R-:W-:-:S03]  /*3400*/  FFMA R41, R41, UR8, -R3 ;  /* 0x0000000829297c23 */ /* 0x000fc60008000803 */
[----:B-1----:R-:W-:-:S03]  /*3410*/  FADD R45, R228, R45 ;  /* 0x0000002de42d7221 */ /* 0x002fc60000000000 */
[----:B------:R-:W1:Y:S01]  /*3420*/  MUFU.EX2 R26, R26 ;  /* 0x0000001a001a7308 */ /* 0x000e620000000800 */
[----:B------:R-:W-:Y:S01]  /*3430*/  FFMA R39, R47, UR8, -R3 ;  /* 0x000000082f277c23 */ /* 0x000fe20008000803 */
[----:B---3--:R-:W-:Y:S01]  /*3440*/  FADD R42, R24, R45 ;  /* 0x0000002d182a7221 */ /* 0x008fe20000000000 */
[----:B------:R-:W-:Y:S02]  /*3450*/  FMUL R36, R41, 1.4426950216293334961 ;  /* 0x3fb8aa3b29247820 */ /* 0x000fe40000400000 */
[----:B------:R-:W-:Y:S01]  /*3460*/  FMUL R41, R39, 1.4426950216293334961 ;  /* 0x3fb8aa3b27297820 */ /* 0x000fe20000400000 */
[----:B------:R-:W-:Y:S02]  /*3470*/  FADD R42, R25, R42 ;  /* 0x0000002a192a7221 */ /* 0x000fe40000000000 */
[----:B------:R-:W3:Y:S01]  /*3480*/  MUFU.EX2 R29, R29 ;  /* 0x0000001d001d7308 */ /* 0x000ee20000000800 */
[----:B------:R-:W-:-:S07]  /*3490*/  FFMA R39, R48, UR8, -R3 ;  /* 0x0000000830277c23 */ /* 0x000fce0008000803 */
        /* <DEDUP_REMOVED lines=9> */
[----:B---3--:R-:W-:-:S04]  /*3530*/  FADD R44, R29, R42 ;  /* 0x0000002a1d2c7221 */ /* 0x008fc80000000000 */
[----:B------:R-:W-:-:S03]  /*3540*/  FADD R45, R233, R44 ;  /* 0x0000002ce92d7221 */ /* 0x000fc60000000000 */
[----:B------:R-:W3:Y:S01]  /*3550*/  MUFU.EX2 R35, R35 ;  /* 0x0000002300237308 */ /* 0x000ee20000000800 */
[----:B------:R-:W-:Y:S01]  /*3560*/  FADD R45, R236, R45 ;  /* 0x0000002dec2d7221 */ /* 0x000fe20000000000 */
[----:B------:R-:W-:-:S03]  /*3570*/  FFMA R46, R46, UR8, -R3 ;  /* 0x000000082e2e7c23 */ /* 0x000fc60008000803 */
[----:B0-----:R-:W-:-:S03]  /*3580*/  FADD R44, R30, R45 ;  /* 0x0000002d1e2c7221 */ /* 0x001fc60000000000 */
[----:B------:R-:W0:Y:S01]  /*3590*/  MUFU.EX2 R36, R36 ;  /* 0x0000002400247308 */ /* 0x000e220000000800 */
[----:B-1----:R-:W-:Y:S01]  /*35a0*/  FADD R44, R31, R44 ;  /* 0x0000002c1f2c7221 */ /* 0x002fe20000000000 */
[----:B------:R-:W-:-:S03]  /*35b0*/  FMUL R46, R46, 1.4426950216293334961 ;  /* 0x3fb8aa3b2e2e7820 */ /* 0x000fc60000400000 */
[----:B------:R-:W-:-:S03]  /*35c0*/  FADD R45, R235, R44 ;  /* 0x0000002ceb2d7221 */ /* 0x000fc60000000000 */
[----:B------:R-:W1:Y:S08]  /*35d0*/  MUFU.EX2 R240, R240 ;  /* 0x000000f000f07308 */ /* 0x000e700000000800 */
[----:B------:R0:W-:Y:S01]  /*35e0*/  MUFU.EX2 R47, R46 ;  /* 0x0000002e002f7308 */ /* 0x0001e20000000800 */
[----:B------:R-:W-:Y:S01]  /*35f0*/  FFMA R49, R49, UR8, -R3 ;  /* 0x0000000831317c23 */ /* 0x000fe20008000803 */
[----:B0-----:R-:W-:-:S06]  /*3600*/  FADD R46, R238, R45 ;  /* 0x0000002dee2e7221 */ /* 0x001fcc0000000000 */
[----:B------:R-:W0:Y:S01]  /*3610*/  MUFU.EX2 R37, R37 ;  /* 0x0000002500257308 */ /* 0x000e220000000800 */
[----:B---3--:R-:W-:Y:S01]  /*3620*/  FADD R45, R35, R46 ;  /* 0x0000002e232d7221 */ /* 0x008fe20000000000 */
[----:B------:R-:W-:-:S03]  /*3630*/  FMUL R40, R49, 1.4426950216293334961 ;  /* 0x3fb8aa3b31287820 */ /* 0x000fc60000400000 */
[----:B------:R-:W-:-:S03]  /*3640*/  FADD R46, R36, R45 ;  /* 0x0000002d242e7221 */ /* 0x000fc60000000000 */
[----:B------:R-:W3:Y:S01]  /*3650*/  MUFU.EX2 R38, R38 ;  /* 0x0000002600267308 */ /* 0x000ee20000000800 */
[----:B------:R-:W-:Y:S01]  /*3660*/  FMUL R39, R39, 1.4426950216293334961 ;  /* 0x3fb8aa3b27277820 */ /* 0x000fe20000400000 */
[----:B------:R-:W-:Y:S01]  /*3670*/  FADD R49, R43, R46 ;  /* 0x0000002e2b317221 */ /* 0x000fe20000000000 */
[----:B------:R-:W-:-:S03]  /*3680*/  FFMA R50, R50, UR8, -R3 ;  /* 0x0000000832327c23 */ /* 0x000fc60008000803 */
[----:B-1----:R-:W-:Y:S02]  /*3690*/  FADD R46, R240, R49 ;  /* 0x00000031f02e7221 */ /* 0x002fe40000000000 */
[----:B------:R-:W1:Y:S01]  /*36a0*/  MUFU.EX2 R39, R39 ;  /* 0x0000002700277308 */ /* 0x000e620000000800 */
[----:B------:R-:W-:Y:S01]  /*36b0*/  FMUL R50, R50, 1.4426950216293334961 ;  /* 0x3fb8aa3b32327820 */ /* 0x000fe20000400000 */
[--C-:B------:R-:W-:Y:S01]  /*36c0*/  FFMA R51, R51, UR8, -R3.reuse ;  /* 0x0000000833337c23 */ /* 0x100fe20008000803 */
[----:B0-----:R-:W-:Y:S01]  /*36d0*/  FADD R49, R37, R46 ;  /* 0x0000002e25317221 */ /* 0x001fe20000000000 */
[----:B------:R-:W-:Y:S02]  /*36e0*/  FFMA R52, R52, UR8, -R3 ;  /* 0x0000000834347c23 */ /* 0x000fe40008000803 */
[----:B------:R-:W-:Y:S02]  /*36f0*/  FMUL R51, R51, 1.4426950216293334961 ;  /* 0x3fb8aa3b33337820 */ /* 0x000fe40000400000 */
[----:B------:R-:W0:Y:S01]  /*3700*/  MUFU.EX2 R40, R40 ;  /* 0x0000002800287308 */ /* 0x000e220000000800 */
[----:B---3--:R-:W-:Y:S01]  /*3710*/  FADD R46, R38, R49 ;  /* 0x00000031262e7221 */ /* 0x008fe20000000000 */
[--C-:B------:R-:W-:Y:S01]  /*3720*/  FFMA R56, R56, UR8, -R3.reuse ;  /* 0x0000000838387c23 */ /* 0x100fe20008000803 */
[----:B------:R-:W-:Y:S01]  /*3730*/  FMUL R41, R52, 1.4426950216293334961 ;  /* 0x3fb8aa3b34297820 */ /* 0x000fe20000400000 */
[----:B------:R-:W-:Y:S01]  /*3740*/  FFMA R53, R53, UR8, -R3 ;  /* 0x0000000835357c23 */ /* 0x000fe20008000803 */
[----:B------:R-:W-:-:S03]  /*3750*/  FADD R49, R47, R46 ;  /* 0x0000002e2f317221 */ /* 0x000fc60000000000 */
[----:B------:R-:W3:Y:S01]  /*3760*/  MUFU.EX2 R50, R50 ;  /* 0x0000003200327308 */ /* 0x000ee20000000800 */
[----:B------:R-:W-:Y:S01]  /*3770*/  FMUL R44, R56, 1.4426950216293334961 ;  /* 0x3fb8aa3b382c7820 */ /* 0x000fe20000400000 */
[----:B------:R-:W-:Y:S01]  /*3780*/  FADD R56, R48, R49 ;  /* 0x0000003130387221 */ /* 0x000fe20000000000 */
[----:B------:R-:W-:Y:S01]  /*3790*/  FMUL R42, R53, 1.4426950216293334961 ;  /* 0x3fb8aa3b352a7820 */ /* 0x000fe20000400000 */
[----:B------:R-:W-:-:S04]  /*37a0*/  FFMA R54, R54, UR8, -R3 ;  /* 0x0000000836367c23 */ /* 0x000fc80008000803 */
[----:B------:R-:W2:Y:S01]  /*37b0*/  MUFU.EX2 R51, R51 ;  /* 0x0000003300337308 */ /* 0x000ea20000000800 */
[----:B------:R-:W-:Y:S01]  /*37c0*/  FFMA R55, R55, UR8, -R3 ;  /* 0x0000000837377c23 */ /* 0x000fe20008000803 */
[----:B-1----:R-:W-:Y:S01]  /*37d0*/  FADD R49, R39, R56 ;  /* 0x0000003827317221 */ /* 0x002fe20000000000 */
[----:B------:R-:W-:-:S05]  /*37e0*/  FMUL R52, R54, 1.4426950216293334961 ;  /* 0x3fb8aa3b36347820 */ /* 0x000fca0000400000 */
[----:B------:R-:W1:Y:S01]  /*37f0*/  MUFU.EX2 R41, R41 ;  /* 0x0000002900297308 */ /* 0x000e620000000800 */
[----:B------:R-:W-:Y:S01]  /*3800*/  FMUL R53, R55, 1.4426950216293334961 ;  /* 0x3fb8aa3b37357820 */ /* 0x000fe20000400000 */
[----:B0-----:R-:W-:-:S06]  /*3810*/  FADD R55, R40, R49 ;  /* 0x0000003128377221 */ /* 0x001fcc0000000000 */
[----:B------:R-:W0:Y:S01]  /*3820*/  MUFU.EX2 R42, R42 ;  /* 0x0000002a002a7308 */ /* 0x000e220000000800 */
[----:B---3--:R-:W-:Y:S01]  /*3830*/  FADD R56, R50, R55 ;  /* 0x0000003732387221 */ /* 0x008fe20000000000 */
[----:B------:R-:W-:-:S06]  /*3840*/  FFMA R57, R57, UR8, -R3 ;  /* 0x0000000839397c23 */ /* 0x000fcc0008000803 */
[----:B------:R-:W3:Y:S01]  /*3850*/  MUFU.EX2 R52, R52 ;  /* 0x0000003400347308 */ /* 0x000ee20000000800 */
[----:B--2---:R-:W-:Y:S01]  /*3860*/  FADD R56, R51, R56 ;  /* 0x0000003833387221 */ /* 0x004fe20000000000 */
[----:B------:R-:W-:Y:S01]  /*3870*/  FMUL R45, R57, 1.4426950216293334961 ;  /* 0x3fb8aa3b392d7820 */ /* 0x000fe20000400000 */
[----:B------:R-:W-:-:S05]  /*3880*/  FFMA R58, R58, UR8, -R3 ;  /* 0x000000083a3a7c23 */ /* 0x000fca0008000803 */
[----:B------:R-:W2:Y:S01]  /*3890*/  MUFU.EX2 R53, R53 ;  /* 0x0000003500357308 */ /* 0x000ea20000000800 */
[----:B-1----:R-:W-:Y:S01]  /*38a0*/  FADD R55, R41, R56 ;  /* 0x0000003829377221 */ /* 0x002fe20000000000 */
[----:B------:R-:W-:Y:S01]  /*38b0*/  FMUL R54, R58, 1.4426950216293334961 ;  /* 0x3fb8aa3b3a367820 */ /* 0x000fe20000400000 */
[----:B------:R-:W-:-:S05]  /*38c0*/  FFMA R59, R59, UR8, -R3 ;  /* 0x000000083b3b7c23 */ /* 0x000fca0008000803 */
[----:B------:R-:W1:Y:S01]  /*38d0*/  MUFU.EX2 R44, R44 ;  /* 0x0000002c002c7308 */ /* 0x000e620000000800 */
[----:B0-----:R-:W-:Y:S01]  /*38e0*/  FADD R55, R42, R55 ;  /* 0x000000372a377221 */ /* 0x001fe20000000000 */
[----:B------:R-:W-:Y:S01]  /*38f0*/  FMUL R57, R59, 1.4426950216293334961 ;  /* 0x3fb8aa3b3b397820 */ /* 0x000fe20000400000 */
[----:B------:R-:W-:Y:S01]  /*3900*/  FFMA R60, R60, UR8, -R3 ;  /* 0x000000083c3c7c23 */ /* 0x000fe20008000803 */
[----:B------:R-:W-:-:S04]  /*3910*/  F2FP.SATFINITE.E4M3.F32.PACK_AB_MERGE_C R59, R8, R5, RZ ;  /* 0x00000005083b723e */ /* 0x000fc800048070ff */
[----:B------:R-:W0:Y:S01]  /*3920*/  MUFU.EX2 R45, R45 ;  /* 0x0000002d002d7308 */ /* 0x000e220000000800 */
[----:B---3--:R-:W-:Y:S01]  /*3930*/  FADD R8, R52, R55 ;  /* 0x0000003734087221 */ /* 0x008fe20000000000 */
[----:B------:R-:W-:Y:S01]  /*3940*/  FMUL R46, R60, 1.4426950216293334961 ;  /* 0x3fb8aa3b3c2e7820 */ /* 0x000fe20000400000 */
[----:B------:R-:W-:Y:S01]  /*3950*/  FFMA R61, R61, UR8, -R3 ;  /* 0x000000083d3d7c23 */ /* 0x000fe20008000803 */
[----:B------:R-:W-:-:S04]  /*3960*/  IMAD.SHL.U32 R56, R2, 0x10, RZ ;  /* 0x0000001002387824 */ /* 0x000fc800078e00ff */
[----:B------:R-:W3:Y:S01]  /*3970*/  MUFU.EX2 R54, R54 ;  /* 0x0000003600367308 */ /* 0x000ee20000000800 */
[----:B--2---:R-:W-:Y:S01]  /*3980*/  FADD R55, R53, R8 ;  /* 0x0000000835377221 */ /* 0x004fe20000000000 */
[----:B------:R-:W-:Y:S01]  /*3990*/  FMUL R49, R61, 1.4426950216293334961 ;  /* 0x3fb8aa3b3d317820 */ /* 0x000fe20000400000 */
[----:B------:R-:W-:Y:S01]  /*39a0*/  FFMA R62, R62, UR8, -R3 ;  /* 0x000000083e3e7c23 */ /* 0x000fe20008000803 */
[----:B------:R-:W-:-:S04]  /*39b0*/  LOP3.LUT R60, R56, 0x70, RZ, 0xc0, !PT ;  /* 0x00000070383c7812 */ /* 0x000fc800078ec0ff */
        /* <DEDUP_REMOVED lines=8> */
[----:B------:R-:W-:-:S04]  /*3a40*/  LOP3.LUT R55, R2, 0x60, RZ, 0xc0, !PT ;  /* 0x0000006002377812 */ /* 0x000fc800078ec0ff */
[----:B------:R-:W0:Y:S01]  /*3a50*/  MUFU.EX2 R49, R49 ;  /* 0x0000003100317308 */ /* 0x000e220000000800 */
[----:B---3--:R-:W-:Y:S01]  /*3a60*/  FADD R56, R54, R61 ;  /* 0x0000003d36387221 */ /* 0x008fe20000000000 */
[----:B------:R-:W-:Y:S01]  /*3a70*/  FMUL R8, R64, 1.4426950216293334961 ;  /* 0x3fb8aa3b40087820 */ /* 0x000fe20000400000 */
[----:B------:R-:W-:Y:S01]  /*3a80*/  FFMA R65, R65, UR8, -R3 ;  /* 0x0000000841417c23 */ /* 0x000fe20008000803 */
[----:B------:R-:W-:-:S04]  /*3a90*/  LEA R63, R55, R60, 0x6 ;  /* 0x0000003c373f7211 */ /* 0x000fc800078e30ff */
[----:B------:R-:W3:Y:S01]  /*3aa0*/  MUFU.EX2 R58, R58 ;  /* 0x0000003a003a7308 */ /* 0x000ee20000000800 */
[----:B------:R-:W-:Y:S02]  /*3ab0*/  IMAD.SHL.U32 R60, R2, 0x4, RZ ;  /* 0x00000004023c7824 */ /* 0x000fe400078e00ff */
[----:B--2---:R-:W-:Y:S01]  /*3ac0*/  FADD R61, R57, R56 ;  /* 0x00000038393d7221 */ /* 0x004fe20000000000 */
[----:B------:R-:W-:Y:S01]  /*3ad0*/  FMUL R55, R65, 1.4426950216293334961 ;  /* 0x3fb8aa3b41377820 */ /* 0x000fe20000400000 */
[----:B------:R-:W-:-:S03]  /*3ae0*/  FFMA R66, R66, UR8, -R3 ;  /* 0x0000000842427c23 */ /* 0x000fc60008000803 */
[----:B------:R-:W2:Y:S01]  /*3af0*/  MUFU.EX2 R5, R5 ;  /* 0x0000000500057308 */ /* 0x000ea20000000800 */
[----:B------:R-:W-:Y:S01]  /*3b00*/  LOP3.LUT R63, R63, 0x40, R60, 0x78, !PT ;  /* 0x000000403f3f7812 */ /* 0x000fe200078e783c */
[----:B-1----:R-:W-:Y:S01]  /*3b10*/  FADD R56, R46, R61 ;  /* 0x0000003d2e387221 */ /* 0x002fe20000000000 */
[----:B------:R-:W-:Y:S01]  /*3b20*/  FMUL R60, R66, 1.4426950216293334961 ;  /* 0x3fb8aa3b423c7820 */ /* 0x000fe20000400000 */
[----:B------:R-:W-:-:S04]  /*3b30*/  FFMA R67, R67, UR8, -R3 ;  /* 0x0000000843437c23 */ /* 0x000fc80008000803 */
[----:B------:R-:W1:Y:S01]  /*3b40*/  MUFU.EX2 R8, R8 ;  /* 0x0000000800087308 */ /* 0x000e620000000800 */
[----:B------:R-:W-:Y:S01]  /*3b50*/  SHF.L.U32 R62, R2, 0x7, RZ ;  /* 0x00000007023e7819 */ /* 0x000fe200000006ff */
[----:B0-----:R-:W-:Y:S01]  /*3b60*/  FADD R61, R49, R56 ;  /* 0x00000038313d7221 */ /* 0x001fe20000000000 */
[----:B------:R-:W-:-:S05]  /*3b70*/  FMUL R67, R67, 1.4426950216293334961 ;  /* 0x3fb8aa3b43437820 */ /* 0x000fca0000400000 */
[----:B------:R-:W0:Y:S01]  /*3b80*/  MUFU.EX2 R55, R55 ;  /* 0x0000003700377308 */ /* 0x000e220000000800 */
[----:B------:R-:W-:Y:S01]  /*3b90*/  LOP3.LUT R56, R63, 0x780, R62, 0xf8, !PT ;  /* 0x000007803f387812 */ /* 0x000fe200078ef83e */
[----:B---3--:R-:W-:-:S06]  /*3ba0*/  FADD R62, R58, R61 ;  /* 0x0000003d3a3e7221 */ /* 0x008fcc0000000000 */
[----:B------:R-:W3:Y:S01]  /*3bb0*/  MUFU.EX2 R60, R60 ;  /* 0x0000003c003c7308 */ /* 0x000ee20000000800 */
[----:B--2---:R-:W-:Y:S01]  /*3bc0*/  FADD R61, R5, R62 ;  /* 0x0000003e053d7221 */ /* 0x004fe20000000000 */
[----:B------:R-:W-:-:S06]  /*3bd0*/  F2FP.SATFINITE.E4M3.F32.PACK_AB_MERGE_C R15, R16, R15, RZ ;  /* 0x0000000f100f723e */ /* 0x000fcc00048070ff */
[----:B------:R-:W2:Y:S01]  /*3be0*/  MUFU.EX2 R67, R67 ;  /* 0x0000004300437308 */ /* 0x000ea20000000800 */
[----:B-1----:R-:W-:Y:S01]  /*3bf0*/  FADD R16, R8, R61 ;  /* 0x0000003d08107221 */ /* 0x002fe20000000000 */
[----:B------:R-:W-:-:S03]  /*3c00*/  F2FP.SATFINITE.E4M3.F32.PACK_AB_MERGE_C R228, R228, R27, RZ ;  /* 0x0000001be4e4723e */ /* 0x000fc600048070ff */
[----:B0-----:R-:W-:Y:S01]  /*3c10*/  FADD R27, R55, R16 ;  /* 0x00000010371b7221 */ /* 0x001fe20000000000 */
[----:B------:R-:W-:Y:S01]  /*3c20*/  F2FP.SATFINITE.E4M3.F32.PACK_AB_MERGE_C R58, R5, R58, RZ ;  /* 0x0000003a053a723e */ /* 0x000fe200048070ff */
[----:B----4-:R-:W-:Y:S01]  /*3c30*/  STS.U8 [R199+UR11+0x2000], R196 ;  /* 0x002000c4c7007988 */ /* 0x010fe2000800000b */
[----:B------:R-:W-:Y:S01]  /*3c40*/  LOP3.LUT R5, R199, 0x40, RZ, 0x3c, !PT ;  /* 0x00000040c7057812 */ /* 0x000fe200078e3cff */
[----:B---3--:R-:W-:Y:S01]  /*3c50*/  FADD R16, R60, R27 ;  /* 0x0000001b3c107221 */ /* 0x008fe20000000000 */
[----:B------:R-:W-:Y:S01]  /*3c60*/  F2FP.SATFINITE.E4M3.F32.PACK_AB_MERGE_C R11, R214, R11, RZ ;  /* 0x0000000bd60b723e */ /* 0x000fe200048070ff */
[----:B------:R-:W-:Y:S01]  /*3c70*/  STS.U8 [R199+UR11+0x2400], R206 ;  /* 0x002400cec7007988 */ /* 0x000fe2000800000b */
[----:B------:R-:W-:-:S03]  /*3c80*/  F2FP.SATFINITE.E4M3.F32.PACK_AB_MERGE_C R240, R240, R43, RZ ;  /* 0x0000002bf0f0723e */ /* 0x000fc600048070ff */
[----:B------:R-:W-:Y:S01]  /*3c90*/  STS.U8 [R199+UR11+0x2800], R204 ;  /* 0x002800ccc7007988 */ /* 0x000fe2000800000b */
[----:B------:R-:W-:Y:S01]  /*3ca0*/  F2FP.SATFINITE.E4M3.F32.PACK_AB_MERGE_C R218, R219, R218, RZ ;  /* 0x000000dadbda723e */ /* 0x000fe200048070ff */
[----:B--2---:R-:W-:Y:S02]  /*3cb0*/  FADD R43, R67, R16 ;  /* 0x00000010432b7221 */ /* 0x004fe40000000000 */
[----:B-----5:R-:W-:Y:S01]  /*3cc0*/  STS.U8 [R199+UR11+0x2c00], R202 ;  /* 0x002c00cac7007988 */ /* 0x020fe2000800000b */
[----:B------:R-:W-:-:S03]  /*3cd0*/  LOP3.LUT R16, R199, 0x50, RZ, 0x3c, !PT ;  /* 0x00000050c7107812 */ /* 0x000fc600078e3cff */
[----:B------:R-:W-:Y:S04]  /*3ce0*/  STS.U8 [R201+UR11+0x2080], R208 ;  /* 0x002080d0c9007988 */ /* 0x000fe8000800000b */
[----:B------:R-:W-:Y:S04]  /*3cf0*/  STS.U8 [R201+UR11+0x2480], R210 ;  /* 0x002480d2c9007988 */ /* 0x000fe8000800000b */
[----:B------:R-:W-:Y:S04]  /*3d00*/  STS.U8 [R201+UR11+0x2880], R212 ;  /* 0x002880d4c9007988 */ /* 0x000fe8000800000b */
[----:B------:R-:W-:Y:S04]  /*3d10*/  STS.U8 [R201+UR11+0x2c80], R6 ;  /* 0x002c8006c9007988 */ /* 0x000fe8000800000b */
[----:B------:R0:W-:Y:S04]  /*3d20*/  STS.U8 [R200+UR11+0x2100], R9 ;  /* 0x00210009c8007988 */ /* 0x0001e8000800000b */
[----:B------:R-:W-:Y:S04]  /*3d30*/  STS.U8 [R200+UR11+0x2500], R205 ;  /* 0x002500cdc8007988 */ /* 0x000fe8000800000b */
[----:B------:R-:W-:Y:S01]  /*3d40*/  STS.U8 [R200+UR11+0x2900], R207 ;  /* 0x002900cfc8007988 */ /* 0x000fe2000800000b */
[----:B0-----:R-:W-:-:S03]  /*3d50*/  LOP3.LUT R9, R199, 0x60, RZ, 0x3c, !PT ;  /* 0x00000060c7097812 */ /* 0x001fc600078e3cff */
[----:B------:R-:W-:Y:S01]  /*3d60*/  STS.U8 [R200+UR11+0x2d00], R209 ;  /* 0x002d00d1c8007988 */ /* 0x000fe2000800000b */
[----:B------:R-:W-:-:S03]  /*3d70*/  LOP3.LUT R199, R199, 0x70, RZ, 0x3c, !PT ;  /* 0x00000070c7c77812 */ /* 0x000fc600078e3cff */
[----:B------:R-:W-:Y:S01]  /*3d80*/  STS.U8 [R198+UR11+0x2180], R211 ;  /* 0x002180d3c6007988 */ /* 0x000fe2000800000b */
[----:B------:R-:W-:-:S03]  /*3d90*/  F2FP.SATFINITE.E4M3.F32.PACK_AB_MERGE_C R4, R203, R4, R59 ;  /* 0x00000004cb04723e */ /* 0x000fc6000480703b */
[----:B------:R-:W-:Y:S01]  /*3da0*/  STS.U8 [R198+UR11+0x2580], R213 ;  /* 0x002580d5c6007988 */ /* 0x000fe2000800000b */
[----:B------:R-:W-:-:S03]  /*3db0*/  F2FP.SATFINITE.E4M3.F32.PACK_AB_MERGE_C R6, R13, R12, R15 ;  /* 0x0000000c0d06723e */ /* 0x000fc6000480700f */
[----:B------:R-:W-:Y:S04]  /*3dc0*/  STS.U8 [R198+UR11+0x2980], R215 ;  /* 0x002980d7c6007988 */ /* 0x000fe8000800000b */
[----:B------:R-:W-:Y:S04]  /*3dd0*/  STS.U8 [R198+UR11+0x2d80], R217 ;  /* 0x002d80d9c6007988 */ /* 0x000fe8000800000b */
[----:B------:R-:W-:Y:S04]  /*3de0*/  STS.U8 [R5+UR11+0x2200], R18 ;  /* 0x0022001205007988 */ /* 0x000fe8000800000b */
[----:B------:R-:W-:Y:S04]  /*3df0*/  STS.U8 [R5+UR11+0x2600], R216 ;  /* 0x002600d805007988 */ /* 0x000fe8000800000b */
[----:B------:R-:W-:Y:S04]  /*3e00*/  STS.U8 [R5+UR11+0x2a00], R220 ;  /* 0x002a00dc05007988 */ /* 0x000fe8000800000b */
[----:B------:R0:W-:Y:S04]  /*3e10*/  STS.U8 [R5+UR11+0x2e00], R221 ;  /* 0x002e00dd05007988 */ /* 0x0001e8000800000b */
[----:B------:R-:W-:Y:S01]  /*3e20*/  STS.U8 [R16+UR11+0x2280], R222 ;  /* 0x002280de10007988 */ /* 0x000fe2000800000b */
[----:B0-----:R-:W-:-:S02]  /*3e30*/  F2FP.SATFINITE.E4M3.F32.PACK_AB_MERGE_C R5, R10, R7, R11 ;  /* 0x000000070a05723e */ /* 0x001fc4000480700b */
[----:B------:R-:W-:Y:S01]  /*3e40*/  F2FP.SATFINITE.E4M3.F32.PACK_AB_MERGE_C R7, R17, R14, R218 ;  /* 0x0000000e1107723e */ /* 0x000fe200048070da */
[----:B------:R-:W-:Y:S04]  /*3e50*/  STS.U8 [R16+UR11+0x2680], R223 ;  /* 0x002680df10007988 */ /* 0x000fe8000800000b */
        /* <DEDUP_REMOVED lines=10> */
[----:B------:R0:W-:Y:S01]  /*3f00*/  STS.128 [R56+UR11], R4 ;  /* 0x0000000438007988 */ /* 0x0001e20008000c0b */
[----:B------:R-:W-:-:S02]  /*3f10*/  F2FP.SATFINITE.E4M3.F32.PACK_AB_MERGE_C R23, R224, R23, RZ ;  /* 0x00000017e017723e */ /* 0x000fc400048070ff */
[----:B------:R-:W-:Y:S02]  /*3f20*/  F2FP.SATFINITE.E4M3.F32.PACK_AB_MERGE_C R231, R234, R231, RZ ;  /* 0x000000e7eae7723e */ /* 0x000fe400048070ff */
[----:B------:R-:W-:Y:S02]  /*3f30*/  F2FP.SATFINITE.E4M3.F32.PACK_AB_MERGE_C R233, R236, R233, RZ ;  /* 0x000000e9ece9723e */ /* 0x000fe400048070ff */
[----:B------:R-:W-:Y:S01]  /*3f40*/  F2FP.SATFINITE.E4M3.F32.PACK_AB_MERGE_C R235, R238, R235, RZ ;  /* 0x000000ebeeeb723e */ /* 0x000fe200048070ff */
[----:B0-----:R-:W-:-:S04]  /*3f50*/  FADD R4, -R3, -INF ;  /* 0xff80000003047421 */ /* 0x001fc80000000100 */
[----:B------:R-:W-:Y:S01]  /*3f60*/  FMUL R32, R4, 1.4426950216293334961 ;  /* 0x3fb8aa3b04207820 */ /* 0x000fe20000400000 */
[----:B------:R-:W-:Y:S02]  /*3f70*/  F2FP.SATFINITE.E4M3.F32.PACK_AB_MERGE_C R47, R48, R47, RZ ;  /* 0x0000002f302f723e */ /* 0x000fe400048070ff */
[----:B------:R-:W-:Y:S02]  /*3f80*/  F2FP.SATFINITE.E4M3.F32.PACK_AB_MERGE_C R50, R51, R50, RZ ;  /* 0x000000323332723e */ /* 0x000fe400048070ff */
[----:B------:R-:W-:Y:S01]  /*3f90*/  F2FP.SATFINITE.E4M3.F32.PACK_AB_MERGE_C R52, R53, R52, RZ ;  /* 0x000000343534723e */ /* 0x000fe200048070ff */
[----:B------:R-:W0:Y:S01]  /*3fa0*/  MUFU.EX2 R32, R32 ;  /* 0x0000002000207308 */ /* 0x000e220000000800 */
[----:B------:R-:W-:Y:S02]  /*3fb0*/  F2FP.SATFINITE.E4M3.F32.PACK_AB_MERGE_C R54, R57, R54, RZ ;  /* 0x000000363936723e */ /* 0x000fe400048070ff */
[----:B------:R-:W-:Y:S02]  /*3fc0*/  F2FP.SATFINITE.E4M3.F32.PACK_AB_MERGE_C R60, R67, R60, RZ ;  /* 0x0000003c433c723e */ /* 0x000fe400048070ff */
[----:B------:R-:W-:-:S02]  /*3fd0*/  F2FP.SATFINITE.E4M3.F32.PACK_AB_MERGE_C R21, R22, R21, R228 ;  /* 0x000000151615723e */ /* 0x000fc400048070e4 */
[----:B------:R-:W-:Y:S02]  /*3fe0*/  F2FP.SATFINITE.E4M3.F32.PACK_AB_MERGE_C R20, R19, R20, R23 ;  /* 0x000000141314723e */ /* 0x000fe40004807017 */
[----:B------:R-:W-:Y:S02]  /*3ff0*/  F2FP.SATFINITE.E4M3.F32.PACK_AB_MERGE_C R22, R25, R24, R231 ;  /* 0x000000181916723e */ /* 0x000fe400048070e7 */
[----:B------:R-:W-:Y:S02]  /*4000*/  F2FP.SATFINITE.E4M3.F32.PACK_AB_MERGE_C R23, R29, R26, R233 ;  /* 0x0000001a1d17723e */ /* 0x000fe400048070e9 */
[----:B------:R-:W-:Y:S02]  /*4010*/  F2FP.SATFINITE.E4M3.F32.PACK_AB_MERGE_C R25, R36, R35, R240 ;  /* 0x000000232419723e */ /* 0x000fe400048070f0 */
[----:B------:R-:W-:Y:S02]  /*4020*/  LOP3.LUT R33, R56, 0x10, RZ, 0x3c, !PT ;  /* 0x0000001038217812 */ /* 0x000fe400078e3cff */
[----:B------:R-:W-:-:S02]  /*4030*/  F2FP.SATFINITE.E4M3.F32.PACK_AB_MERGE_C R24, R31, R30, R235 ;  /* 0x0000001e1f18723e */ /* 0x000fc400048070eb */
[----:B------:R-:W-:Y:S02]  /*4040*/  F2FP.SATFINITE.E4M3.F32.PACK_AB_MERGE_C R26, R38, R37, R47 ;  /* 0x00000025261a723e */ /* 0x000fe4000480702f */
[----:B------:R-:W-:Y:S02]  /*4050*/  F2FP.SATFINITE.E4M3.F32.PACK_AB_MERGE_C R27, R40, R39, R50 ;  /* 0x00000027281b723e */ /* 0x000fe40004807032 */
[----:B------:R-:W-:Y:S02]  /*4060*/  LOP3.LUT R35, R56, 0x20, RZ, 0x3c, !PT ;  /* 0x0000002038237812 */ /* 0x000fe400078e3cff */
[----:B------:R-:W-:Y:S02]  /*4070*/  F2FP.SATFINITE.E4M3.F32.PACK_AB_MERGE_C R29, R45, R44, R54 ;  /* 0x0000002c2d1d723e */ /* 0x000fe40004807036 */
[----:B------:R-:W-:Y:S02]  /*4080*/  F2FP.SATFINITE.E4M3.F32.PACK_AB_MERGE_C R28, R42, R41, R52 ;  /* 0x000000292a1c723e */ /* 0x000fe40004807034 */
[----:B------:R-:W-:-:S02]  /*4090*/  F2FP.SATFINITE.E4M3.F32.PACK_AB_MERGE_C R30, R49, R46, R58 ;  /* 0x0000002e311e723e */ /* 0x000fc4000480703a */
[----:B------:R-:W-:Y:S02]  /*40a0*/  F2FP.SATFINITE.E4M3.F32.PACK_AB_MERGE_C R31, R55, R8, R60 ;  /* 0x00000008371f723e */ /* 0x000fe4000480703c */
[----:B------:R-:W-:Y:S01]  /*40b0*/  LOP3.LUT R56, R56, 0x30, RZ, 0x3c, !PT ;  /* 0x0000003038387812 */ /* 0x000fe200078e3cff */
[----:B------:R1:W-:Y:S01]  /*40c0*/  STS.128 [R33+UR11], R20 ;  /* 0x0000001421007988 */ /* 0x0003e20008000c0b */
[----:B------:R-:W-:-:S03]  /*40d0*/  UIADD3 UR14, UPT, UPT, UR16, -0x80, URZ ;  /* 0xffffff80100e7890 */ /* 0x000fc6000fffe0ff */
[----:B------:R1:W-:Y:S04]  /*40e0*/  STS.128 [R35+UR11], R24 ;  /* 0x0000001823007988 */ /* 0x0003e80008000c0b */
[----:B------:R1:W-:Y:S01]  /*40f0*/  STS.128 [R56+UR11], R28 ;  /* 0x0000001c38007988 */ /* 0x0003e20008000c0b */
[----:B------:R-:W2:Y:S01]  /*4100*/  LDTM.16dp32bit_t0_t15.x16 R4, tmem[UR12] ;  /* 0x0000000c000479ee */ /* 0x000ea20008a00000 */
[----:B------:R-:W3:Y:S02]  /*4110*/  LDTM.16dp32bit_t16_t31.x16 R4, tmem[UR12+0x10] ;  /* 0x0000100c000479ee */ /* 0x000ee40008a20000 */
[----:B------:R1:W4:Y:S01]  /*4120*/  SHFL.BFLY PT, R34, R43, 0x10, 0x1f ;  /* 0x0e001f002b227f89 */ /* 0x00032200000e0000 */
[----:B------:R-:W-:Y:S01]  /*4130*/  NOP ;  /* 0x0000000000007918 */ /* 0x000fe20000000000 */
[----:B0-----:R-:W-:Y:S05]  /*4140*/  @!P2 BRA `(.L_x_9) ;  /* 0x000000000048a947 */ /* 0x001fea0003800000 */
[C---:B--23--:R-:W-:Y:S01]  /*4150*/  FMUL R4, R32.reuse, R4 ;  /* 0x0000000420047220 */ /* 0x04cfe20000400000 */
[C---:B------:R-:W-:Y:S01]  /*4160*/  FMUL R5, R32.reuse, R5 ;  /* 0x0000000520057220 */ /* 0x040fe20000400000 */
        /* <DEDUP_REMOVED lines=13> */
[----:B------:R-:W-:-:S04]  /*4240*/  FMUL R19, R32, R19 ;  /* 0x0000001320137220 */ /* 0x000fc80000400000 */
[----:B------:R0:W-:Y:S01]  /*4250*/  STTM.16dp32bit_t0_t15.x16 tmem[UR12], R4 ;  /* 0x00000004000079ed */ /* 0x0001e20008a0000c */
[----:B------:R0:W-:Y:S02]  /*4260*/  STTM.16dp32bit_t16_t31.x16 tmem[UR12+0x10], R4 ;  /* 0x00001004000079ed */ /* 0x0001e40008a2000c */
.L_x_9:
[----:B---3--:R-:W3:Y:S02]  /*4270*/  FENCE.VIEW.ASYNC.T ;  /* 0x00000000000073c6 */ /* 0x008ee40000000200 */
[----:B---3--:R-:W-:Y:S01]  /*4280*/  BAR.SYNC.DEFER_BLOCKING 0x0 ;  /* 0x0000000000007b1d */ /* 0x008fe20000010000 */
[----:B-1--4-:R-:W-:Y:S01]  /*4290*/  FADD R43, R43, R34 ;  /* 0x000000222b2b7221 */ /* 0x012fe20000000000 */
[----:B------:R-:W-:-:S03]  /*42a0*/  UISETP.GE.AND UP1, UPT, UR14, 0x1, UPT ;  /* 0x000000010e00788c */ /* 0x000fc6000bf26270 */
[----:B------:R-:W-:Y:S01]  /*42b0*/  FADD R43, R32, R43 ;  /* 0x0000002b202b7221 */ /* 0x000fe20000000000 */
[----:B------:R1:W-:Y:S06]  /*42c0*/  MEMBAR.ALL.CTA ;  /* 0x0000000000007992 */ /* 0x0003ec0000008000 */
[----:B-1----:R-:W1:Y:S02]  /*42d0*/  FENCE.VIEW.ASYNC.S ;  /* 0x00000000000073c6 */ /* 0x002e640000000000 */
[----:B-1----:R-:W-:Y:S06]  /*42e0*/  BAR.SYNC.DEFER_BLOCKING 0x0 ;  /* 0x0000000000007b1d */ /* 0x002fec0000010000 */
[----:B------:R-:W-:Y:S05]  /*42f0*/  @!P3 BRA `(.L_x_10) ;  /* 0x000000000084b947 */ /* 0x000fea0003800000 */
[----:B------:R-:W-:Y:S02]  /*4300*/  UIADD3 UR4, UPT, UPT, UR11, 0x2000, URZ ;  /* 0x000020000b047890 */ /* 0x000fe4000fffe0ff */
[----:B------:R-:W-:Y:S02]  /*4310*/  USHF.R.U32.HI UR8, URZ, 0x4, UR11 ;  /* 0x00000004ff087899 */ /* 0x000fe4000801160b */
[----:B------:R-:W-:Y:S02]  /*4320*/  USHF.R.U32.HI UR4, URZ, 0x4, UR4 ;  /* 0x00000004ff047899 */ /* 0x000fe40008011604 */
[----:B------:R-:W-:Y:S02]  /*4330*/  USGXT.U32 UR8, UR8, 0xe ;  /* 0x0000000e0808789a */ /* 0x000fe40008000000 */
[----:B------:R-:W-:Y:S02]  /*4340*/  USGXT.U32 UR16, UR4, 0xe ;  /* 0x0000000e0410789a */ /* 0x000fe40008000000 */
[----:B------:R-:W-:-:S02]  /*4350*/  UIADD3 UR32, UP2, UPT, UR8, 0x2, URZ ;  /* 0x0000000208207890 */ /* 0x000fc4000ff5e0ff */
[----:B------:R-:W-:Y:S01]  /*4360*/  UIADD3 UR34, UP3, UPT, UR16, 0x2, URZ ;  /* 0x0000000210227890 */ /* 0x000fe2000ff7e0ff */
[----:B------:R-:W-:Y:S01]  /*4370*/  UMOV UR4, URZ ;  /* 0x000000ff00047c82 */ /* 0x000fe20008000000 */
[----:B------:R-:W-:Y:S01]  /*4380*/  UMOV UR36, 0x0 ;  /* 0x0000000000247882 */ /* 0x000fe20000000000 */
[----:B------:R-:W-:Y:S02]  /*4390*/  UIADD3.X UR33, UPT, UPT, UR4, 0x40004040, URZ, UP2, !UPT ;  /* 0x4000404004217890 */ /* 0x000fe400097fe4ff */
[----:B------:R-:W-:Y:S02]  /*43a0*/  UIADD3.X UR35, UPT, UPT, UR4, 0x40004040, URZ, UP3, !UPT ;  /* 0x4000404004237890 */ /* 0x000fe40009ffe4ff */
[----:B------:R-:W-:Y:S02]  /*43b0*/  UIADD3.64 UR20, UPT, UPT, UR32, 0x2, URZ ;  /* 0x0000000220147897 */ /* 0x000fe4000fffe0ff */
[----:B------:R-:W-:Y:S02]  /*43c0*/  UIADD3.64 UR24, UPT, UPT, UR34, 0x2, URZ ;  /* 0x0000000222187897 */ /* 0x000fe4000fffe0ff */
[----:B------:R-:W-:-:S02]  /*43d0*/  UIADD3.64 UR26, UPT, UPT, UR32, 0x4, URZ ;  /* 0x00000004201a7897 */ /* 0x000fc4000fffe0ff */
[----:B------:R-:W-:Y:S01]  /*43e0*/  UIADD3.64 UR28, UPT, UPT, UR34, 0x4, URZ ;  /* 0x00000004221c7897 */ /* 0x000fe2000fffe0ff */
[----:B------:R-:W-:Y:S01]  /*43f0*/  UMOV UR37, 0x4080010 ;  /* 0x0408001000257882 */ /* 0x000fe20000000000 */
[----:B------:R-:W-:Y:S01]  /*4400*/  UMOV UR9, 0x40004040 ;  /* 0x4000404000097882 */ /* 0x000fe20000000000 */
[----:B------:R-:W-:Y:S01]  /*4410*/  UMOV UR17, 0x40004040 ;  /* 0x4000404000117882 */ /* 0x000fe20000000000 */
[----:B------:R-:W-:Y:S01]  /*4420*/  UMOV UR38, 0x0 ;  /* 0x0000000000267882 */ /* 0x000fe20000000000 */
[----:B------:R-:W-:Y:S01]  /*4430*/  UMOV UR39, 0x4080010 ;  /* 0x0408001000277882 */ /* 0x000fe20000000000 */
[----:B------:R-:W-:Y:S01]  /*4440*/  UMOV UR40, 0x0 ;  /* 0x0000000000287882 */ /* 0x000fe20000000000 */
[----:B------:R-:W-:Y:S01]  /*4450*/  UMOV UR41, 0x4080010 ;  /* 0x0408001000297882 */ /* 0x000fe20000000000 */
[----:B------:R-:W-:Y:S01]  /*4460*/  UMOV UR4, UR13 ;  /* 0x0000000d00047c82 */ /* 0x000fe20008000000 */
[----:B------:R-:W-:Y:S01]  /*4470*/  UMOV UR5, URZ ;  /* 0x000000ff00057c82 */ /* 0x000fe20008000000 */
[----:B------:R1:W-:Y:S01]  /*4480*/  UTCQMMA gdesc[UR8], gdesc[UR16], tmem[UR7], tmem[UR36], idesc[UR37], UPT ;  /* 0x00ff2410080075ea */ /* 0x0003e2000b800307 */
[----:B------:R-:W-:Y:S01]  /*4490*/  UMOV UR42, 0x0 ;  /* 0x00000000002a7882 */ /* 0x000fe20000000000 */
[----:B------:R-:W-:Y:S01]  /*44a0*/  UMOV UR43, 0x4080010 ;  /* 0x04080010002b7882 */ /* 0x000fe20000000000 */
[----:B------:R1:W-:Y:S01]  /*44b0*/  UTCQMMA gdesc[UR32], gdesc[UR34], tmem[UR7], tmem[UR38], idesc[UR39], UPT ;  /* 0x00ff2622200075ea */ /* 0x0003e2000b800307 */
[----:B------:R-:W-:Y:S01]  /*44c0*/  UMOV UR4, UR4 ;  /* 0x0000000400047c82 */ /* 0x000fe20008000000 */
[----:B------:R1:W-:Y:S01]  /*44d0*/  UTCQMMA gdesc[UR20], gdesc[UR24], tmem[UR7], tmem[UR40], idesc[UR41], UPT ;  /* 0x00ff2818140075ea */ /* 0x0003e2000b800307 */
[----:B------:R1:W-:Y:S01]  /*44e0*/  UTCQMMA gdesc[UR26], gdesc[UR28], tmem[UR7], tmem[UR42], idesc[UR43], UPT ;  /* 0x00ff2a1c1a0075ea */ /* 0x0003e2000b800307 */
[----:B------:R1:W-:Y:S01]  /*44f0*/  UTCBAR [UR4], URZ ;  /* 0x000000ff040073e9 */ /* 0x0003e200080000ff */
[----:B------:R-:W-:Y:S01]  /*4500*/  NOP ;  /* 0x0000000000007918 */ /* 0x000fe20000000000 */
.L_x_10:
[----:B------:R-:W-:Y:S01]  /*4510*/  FSEL R3, R3, -INF , P2 ;  /* 0xff80000003037808 */ /* 0x000fe20001000000 */
[----:B-1----:R-:W-:Y:S01]  /*4520*/  UMOV UR4, URZ ;  /* 0x000000ff00047c82 */ /* 0x002fe20008000000 */
[----:B------:R-:W-:Y:S01]  /*4530*/  FSEL R198, R43, 1, P2 ;  /* 0x3f8000002bc67808 */ /* 0x000fe20001000000 */
[----:B------:R-:W-:Y:S06]  /*4540*/  BRA.U !UP1, `(.L_x_11) ;  /* 0x0000003109c87547 */ /* 0x000fec000b800000 */
[----:B------:R-:W-:Y:S01]  /*4550*/  USHF.R.U32.HI UR24, URZ, 0x4, UR6 ;  /* 0x00000004ff187899 */ /* 0x000fe20008011606 */
[----:B------:R-:W-:Y:S01]  /*4560*/  IMAD.SHL.U32 R196, R197, 0x80, RZ ;  /* 0x00000080c5c47824 */ /* 0x000fe200078e00ff */
[----:B------:R-:W-:Y:S01]  /*4570*/  UIADD3 UR6, UPT, UPT, UR11, 0x4000, URZ ;  /* 0x000040000b067890 */ /* 0x000fe2000fffe0ff */
[----:B------:R-:W-:Y:S01]  /*4580*/  MOV R202, R3 ;  /* 0x0000000300ca7202 */ /* 0x000fe20000000f00 */
[----:B------:R-:W-:Y:S01]  /*4590*/  USHF.R.U32.HI UR29, URZ, 0x4, UR11 ;  /* 0x00000004ff1d7899 */ /* 0x000fe2000801160b */
[----:B------:R-:W-:Y:S01]  /*45a0*/  IMAD.MOV.U32 R208, RZ, RZ, RZ ;  /* 0x000000ffffd07224 */ /* 0x000fe200078e00ff */
[----:B------:R-:W-:Y:S01]  /*45b0*/  USHF.R.U32.HI UR6, URZ, 0x4, UR6 ;  /* 0x00000004ff067899 */ /* 0x000fe20008011606 */
[----:B------:R-:W-:Y:S01]  /*45c0*/  MOV R197, R196 ;  /* 0x000000c400c57202 */ /* 0x000fe20000000f00 */
[----:B------:R-:W-:Y:S02]  /*45d0*/  USGXT.U32 UR29, UR29, 0xe ;  /* 0x0000000e1d1d789a */ /* 0x000fe40008000000 */
[----:B------:R-:W-:-:S02]  /*45e0*/  USGXT.U32 UR25, UR6, 0xe ;  /* 0x0000000e0619789a */ /* 0x000fc40008000000 */
[----:B------:R-:W-:Y:S02]  /*45f0*/  UIADD3 UR34, UP3, UPT, UR29, 0x2, URZ ;  /* 0x000000021d227890 */ /* 0x000fe4000ff7e0ff */
[----:B------:R-:W-:Y:S02]  /*4600*/  UIADD3 UR32, UP2, UPT, UR25, 0x2, URZ ;  /* 0x0000000219207890 */ /* 0x000fe4000ff5e0ff */
[----:B------:R-:W-:Y:S02]  /*4610*/  UIADD3 UR8, UPT, UPT, UR11, 0x5000, URZ ;  /* 0x000050000b087890 */ /* 0x000fe4000fffe0ff */
[----:B------:R-:W-:Y:S01]  /*4620*/  USHF.L.U32 UR15, UR15, 0x7, URZ ;  /* 0x000000070f0f7899 */ /* 0x000fe200080006ff */
[----:B------:R-:W-:Y:S01]  /*4630*/  UMOV UR5, URZ ;  /* 0x000000ff00057c82 */ /* 0x000fe20008000000 */
[----:B------:R-:W-:Y:S01]  /*4640*/  UMOV UR4, URZ ;  /* 0x000000ff00047c82 */ /* 0x000fe20008000000 */
[----:B------:R-:W-:Y:S02]  /*4650*/  UIADD3.X UR35, UPT, UPT, UR5, 0x40004040, URZ, UP3, !UPT ;  /* 0x4000404005237890 */ /* 0x000fe40009ffe4ff */
[----:B------:R-:W-:-:S02]  /*4660*/  UIADD3.X UR33, UPT, UPT, UR4, 0x40004040, URZ, UP2, !UPT ;  /* 0x4000404004217890 */ /* 0x000fc400097fe4ff */
[----:B------:R-:W-:Y:S02]  /*4670*/  USHF.R.U32.HI UR8, URZ, 0x4, UR8 ;  /* 0x00000004ff087899 */ /* 0x000fe40008011608 */
[----:B------:R-:W-:Y:S02]  /*4680*/  UIADD3 UR36, UP3, UPT, UR34, 0x2, URZ ;  /* 0x0000000222247890 */ /* 0x000fe4000ff7e0ff */
[----:B------:R-:W-:Y:S02]  /*4690*/  UIADD3 UR38, UP2, UPT, UR34, 0x4, URZ ;  /* 0x0000000422267890 */ /* 0x000fe4000ff5e0ff */
[----:B------:R-:W-:Y:S01]  /*46a0*/  UISETP.NE.U32.AND UP1, UPT, UR18, URZ, UPT ;  /* 0x000000ff1200728c */ /* 0x000fe2000bf25070 */
[----:B------:R-:W1:Y:S01]  /*46b0*/  LDCU UR31, c[0x0][0x3a8] ;  /* 0x00007500ff1f77ac */ /* 0x000e620008000800 */
[----:B------:R-:W-:Y:S02]  /*46c0*/  USGXT.U32 UR24, UR24, 0xe ;  /* 0x0000000e1818789a */ /* 0x000fe40008000000 */
[----:B------:R-:W-:-:S02]  /*46d0*/  USGXT.U32 UR28, UR8, 0xe ;  /* 0x0000000e081c789a */ /* 0x000fc40008000000 */
[----:B------:R-:W-:Y:S02]  /*46e0*/  UIADD3.X UR37, UPT, UPT, UR35, URZ, URZ, UP3, !UPT ;  /* 0x000000ff23257290 */ /* 0x000fe40009ffe4ff */
[----:B------:R-:W-:Y:S02]  /*46f0*/  UIADD3.X UR39, UPT, UPT, UR35, URZ, URZ, UP2, !UPT ;  /* 0x000000ff23277290 */ /* 0x000fe400097fe4ff */
[----:B------:R-:W-:Y:S02]  /*4700*/  UIADD3.64 UR40, UPT, UPT, UR32, 0x2, URZ ;  /* 0x0000000220287897 */ /* 0x000fe4000fffe0ff */
[----:B------:R-:W-:Y:S01]  /*4710*/  UIADD3.64 UR42, UPT, UPT, UR32, 0x4, URZ ;  /* 0x00000004202a7897 */ /* 0x000fe2000fffe0ff */
[----:B------:R-:W-:Y:S01]  /*4720*/  UMOV UR26, 0x1 ;  /* 0x00000001001a7882 */ /* 0x000fe20000000000 */
[----:B------:R-:W-:Y:S01]  /*4730*/  UMOV UR6, URZ ;  /* 0x000000ff00067c82 */ /* 0x000fe20008000000 */
[----:B------:R-:W-:-:S09]  /*4740*/  UMOV UR27, UR15 ;  /* 0x0000000f001b7c82 */ /* 0x000fd20008000000 */
.L_x_16:
[----:B------:R-:W-:Y:S02]  /*4750*/  SHF.R.S32.HI R3, RZ, 0x1f, R197 ;  /* 0x0000001fff037819 */ /* 0x000fe400000114c5 */
[C---:B0-2---:R-:W-:Y:S02]  /*4760*/  IADD3 R4, P2, PT, R197.reuse, R142, RZ ;  /* 0x0000008ec5047210 */ /* 0x045fe40007f5e0ff */
[----:B------:R-:W-:-:S03]  /*4770*/  IADD3 R6, P3, PT, R197, R138, RZ ;  /* 0x0000008ac5067210 */ /* 0x000fc60007f7e0ff */
[----:B------:R-:W-:Y:S01]  /*4780*/  IMAD.X R5, R3, 0x1, R143, P2 ;  /* 0x0000000103057824 */ /* 0x000fe200010e068f */
[----:B------:R-:W-:Y:S02]  /*4790*/  IADD3 R8, P2, PT, R197, R134, RZ ;  /* 0x00000086c5087210 */ /* 0x000fe40007f5e0ff */
[C---:B------:R-:W-:Y:S02]  /*47a0*/  IADD3.X R7, PT, PT, R3.reuse, R139, RZ, P3, !PT ;  /* 0x0000008b03077210 */ /* 0x040fe40001ffe4ff */
[----:B------:R-:W2:Y:S01]  /*47b0*/  LDG.E.U8 R22, desc[UR22][R4.64] ;  /* 0x0000001604167981 */ /* 0x000ea2000c1e1100 */
[----:B------:R-:W-:Y:S01]  /*47c0*/  IMAD.X R9, R3, 0x1, R135, P2 ;  /* 0x0000000103097824 */ /* 0x000fe200010e0687 */
[C---:B------:R-:W-:Y:S02]  /*47d0*/  IADD3 R12, P2, PT, R197.reuse, R126, RZ ;  /* 0x0000007ec50c7210 */ /* 0x040fe40007f5e0ff */
[----:B------:R-:W-:Y:S01]  /*47e0*/  IADD3 R10, P3, PT, R197, R130, RZ ;  /* 0x00000082c50a7210 */ /* 0x000fe20007f7e0ff */
[----:B------:R0:W3:Y:S02]  /*47f0*/  LDG.E.U8 R26, desc[UR22][R6.64] ;  /* 0x00000016061a7981 */ /* 0x0000e4000c1e1100 */
[----:B------:R-:W-:Y:S01]  /*4800*/  IMAD.X R13, R3, 0x1, R127, P2 ;  /* 0x00000001030d7824 */ /* 0x000fe200010e067f */
[----:B------:R-:W-:Y:S01]  /*4810*/  IADD3 R16, P2, PT, R197, R70, RZ ;  /* 0x00000046c5107210 */ /* 0x000fe20007f5e0ff */
[----:B------:R-:W4:Y:S01]  /*4820*/  LDG.E.U8 R30, desc[UR22][R8.64] ;  /* 0x00000016081e7981 */ /* 0x000f22000c1e1100 */
[----:B------:R-:W-:-:S03]  /*4830*/  IADD3.X R11, PT, PT, R3, R131, RZ, P3, !PT ;  /* 0x00000083030b7210 */ /* 0x000fc60001ffe4ff */
[----:B------:R-:W-:Y:S01]  /*4840*/  IMAD.X R17, R3, 0x1, R71, P2 ;  /* 0x0000000103117824 */ /* 0x000fe200010e0647 */
[----:B------:R-:W5:Y:S01]  /*4850*/  LDG.E.U8 R34, desc[UR22][R12.64] ;  /* 0x000000160c227981 */ /* 0x000f62000c1e1100 */
[C---:B0-----:R-:W-:Y:S02]  /*4860*/  IADD3 R6, P2, PT, R197.reuse, R78, RZ ;  /* 0x0000004ec5067210 */ /* 0x041fe40007f5e0ff */
[----:B------:R-:W-:Y:S01]  /*4870*/  IADD3 R14, P3, PT, R197, R122, RZ ;  /* 0x0000007ac50e7210 */ /* 0x000fe20007f7e0ff */
[----:B------:R0:W5:Y:S02]  /*4880*/  LDG.E.U8 R32, desc[UR22][R10.64] ;  /* 0x000000160a207981 */ /* 0x000164000c1e1100 */
[C---:B------:R-:W-:Y:S01]  /*4890*/  IMAD.X R7, R3.reuse, 0x1, R79, P2 ;  /* 0x0000000103077824 */ /* 0x040fe200010e064f */
[----:B------:R-:W-:Y:S01]  /*48a0*/  IADD3.X R15, PT, PT, R3, R123, RZ, P3, !PT ;  /* 0x0000007b030f7210 */ /* 0x000fe20001ffe4ff */
[----:B------:R-:W5:Y:S01]  /*48b0*/  LDG.E.U8 R42, desc[UR22][R16.64] ;  /* 0x00000016102a7981 */ /* 0x000f62000c1e1100 */
[----:B------:R-:W-:-:S03]  /*48c0*/  IADD3 R4, P3, PT, R197, R74, RZ ;  /* 0x0000004ac5047210 */ /* 0x000fc60007f7e0ff */
[----:B------:R1:W5:Y:S01]  /*48d0*/  LDG.E.U8 R38, desc[UR22][R14.64] ;  /* 0x000000160e267981 */ /* 0x000362000c1e1100 */
[----:B0-----:R-:W-:-:S03]  /*48e0*/  IADD3 R10, P2, PT, R197, R86, RZ ;  /* 0x00000056c50a7210 */ /* 0x001fc60007f5e0ff */
[----:B------:R-:W5:Y:S02]  /*48f0*/  LDG.E.U8 R50, desc[UR22][R6.64] ;  /* 0x0000001606327981 */ /* 0x000f64000c1e1100 */
[----:B------:R-:W-:Y:S01]  /*4900*/  IMAD.X R11, R3, 0x1, R87, P2 ;  /* 0x00000001030b7824 */ /* 0x000fe200010e0657 */
[----:B-1----:R-:W-:Y:S02]  /*4910*/  IADD3 R14, P2, PT, R197, R94, RZ ;  /* 0x0000005ec50e7210 */ /* 0x002fe40007f5e0ff */
[----:B------:R-:W-:Y:S02]  /*4920*/  IADD3.X R5, PT, PT, R3, R75, RZ, P3, !PT ;  /* 0x0000004b03057210 */ /* 0x000fe40001ffe4ff */
[----:B------:R-:W5:Y:S01]  /*4930*/  LDG.E.U8 R56, desc[UR22][R10.64] ;  /* 0x000000160a387981 */ /* 0x000f62000c1e1100 */
[----:B------:R-:W-:Y:S01]  /*4940*/  IADD3 R8, P3, PT, R197, R82, RZ ;  /* 0x00000052c5087210 */ /* 0x000fe20007f7e0ff */
[----:B------:R-:W-:Y:S01]  /*4950*/  IMAD.X R15, R3, 0x1, R95, P2 ;  /* 0x00000001030f7824 */ /* 0x000fe200010e065f */
[----:B------:R-:W-:Y:S01]  /*4960*/  IADD3 R18, P2, PT, R197, R102, RZ ;  /* 0x00000066c5127210 */ /* 0x000fe20007f5e0ff */
[----:B------:R0:W5:Y:S01]  /*4970*/  LDG.E.U8 R46, desc[UR22][R4.64] ;  /* 0x00000016042e7981 */ /* 0x000162000c1e1100 */
[----:B------:R-:W-:-:S02]  /*4980*/  IADD3.X R9, PT, PT, R3, R83, RZ, P3, !PT ;  /* 0x0000005303097210 */ /* 0x000fc40001ffe4ff */
[----:B------:R-:W-:Y:S01]  /*4990*/  IADD3 R12, P3, PT, R197, R90, RZ ;  /* 0x0000005ac50c7210 */ /* 0x000fe20007f7e0ff */
[C---:B------:R-:W-:Y:S01]  /*49a0*/  IMAD.X R19, R3.reuse, 0x1, R103, P2 ;  /* 0x0000000103137824 */ /* 0x040fe200010e0667 */
[----:B------:R-:W5:Y:S02]  /*49b0*/  LDG.E.U8 R60, desc[UR22][R14.64] ;  /* 0x000000160e3c7981 */ /* 0x000f64000c1e1100 */
[----:B------:R-:W-:Y:S02]  /*49c0*/  IADD3.X R13, PT, PT, R3, R91, RZ, P3, !PT ;  /* 0x0000005b030d7210 */ /* 0x000fe40001ffe4ff */
[----:B------:R1:W5:Y:S01]  /*49d0*/  LDG.E.U8 R54, desc[UR22][R8.64] ;  /* 0x0000001608367981 */ /* 0x000362000c1e1100 */
[C---:B0-----:R-:W-:Y:S02]  /*49e0*/  IADD3 R4, P2, PT, R197.reuse, R140, RZ ;  /* 0x0000008cc5047210 */ /* 0x041fe40007f5e0ff */
[----:B------:R-:W-:Y:S01]  /*49f0*/  IADD3 R16, P3, PT, R197, R98, RZ ;  /* 0x00000062c5107210 */ /* 0x000fe20007f7e0ff */
[----:B------:R0:W5:Y:S02]  /*4a00*/  LDG.E.U8 R58, desc[UR22][R12.64] ;  /* 0x000000160c3a7981 */ /* 0x000164000c1e1100 */
[C---:B------:R-:W-:Y:S01]  /*4a10*/  IMAD.X R5, R3.reuse, 0x1, R141, P2 ;  /* 0x0000000103057824 */ /* 0x040fe200010e068d */
[----:B------:R-:W-:Y:S01]  /*4a20*/  IADD3.X R17, PT, PT, R3, R99, RZ, P3, !PT ;  /* 0x0000006303117210 */ /* 0x000fe20001ffe4ff */
[----:B------:R-:W5:Y:S01]  /*4a30*/  LDG.E.U8 R64, desc[UR22][R18.64] ;  /* 0x0000001612407981 */ /* 0x000f62000c1e1100 */
[----:B------:R-:W-:-:S02]  /*4a40*/  IADD3 R20, P3, PT, R197, R106, RZ ;  /* 0x0000006ac5147210 */ /* 0x000fc40007f7e0ff */
[----:B-1----:R-:W-:Y:S01]  /*4a50*/  IADD3 R8, P2, PT, R197, R132, RZ ;  /* 0x00000084c5087210 */ /* 0x002fe20007f5e0ff */
[----:B------:R1:W5:Y:S01]  /*4a60*/  LDG.E.U8 R62, desc[UR22][R16.64] ;  /* 0x00000016103e7981 */ /* 0x000362000c1e1100 */
[----:B------:R-:W-:Y:S02]  /*4a70*/  IADD3.X R21, PT, PT, R3, R107, RZ, P3, !PT ;  /* 0x0000006b03157210 */ /* 0x000fe40001ffe4ff */
[----:B------:R-:W-:Y:S01]  /*4a80*/  IADD3 R6, P3, PT, R197, R136, RZ ;  /* 0x00000088c5067210 */ /* 0x000fe20007f7e0ff */
[----:B------:R-:W-:Y:S01]  /*4a90*/  IMAD.X R9, R3, 0x1, R133, P2 ;  /* 0x0000000103097824 */ /* 0x000fe200010e0685 */
[----:B0-----:R-:W-:Y:S01]  /*4aa0*/  IADD3 R12, P2, PT, R197, R124, RZ ;  /* 0x0000007cc50c7210 */ /* 0x001fe20007f5e0ff */
[----:B------:R-:W5:Y:S01]  /*4ab0*/  LDG.E.U8 R24, desc[UR22][R4.64] ;  /* 0x0000001604187981 */ /* 0x000f62000c1e1100 */
[----:B------:R-:W-:Y:S02]  /*4ac0*/  IADD3.X R7, PT, PT, R3, R137, RZ, P3, !PT ;  /* 0x0000008903077210 */ /* 0x000fe40001ffe4ff */
[----:B------:R-:W-:Y:S01]  /*4ad0*/  IADD3 R10, P3, PT, R197, R128, RZ ;  /* 0x00000080c50a7210 */ /* 0x000fe20007f7e0ff */
[----:B------:R-:W-:Y:S01]  /*4ae0*/  IMAD.X R13, R3, 0x1, R125, P2 ;  /* 0x00000001030d7824 */ /* 0x000fe200010e067d */
[----:B-1----:R-:W-:Y:S01]  /*4af0*/  IADD3 R16, P2, PT, R197, R72, RZ ;  /* 0x00000048c5107210 */ /* 0x002fe20007f5e0ff */
        /* <DEDUP_REMOVED lines=9> */
[----:B------:R-:W5:Y:S02]  /*4b90*/  LDG.E.U8 R40, desc[UR22][R14.64] ;  /* 0x000000160e287981 */ /* 0x000f64000c1e1100 */
[----:B------:R-:W-:-:S02]  /*4ba0*/  IMAD.X R7, R3, 0x1, R81, P2 ;  /* 0x0000000103077824 */ /* 0x000fc400010e0651 */
[----:B------:R0:W5:Y:S01]  /*4bb0*/  LDG.E.U8 R20, desc[UR22][R10.64] ;  /* 0x000000160a147981 */ /* 0x000162000c1e1100 */
[----:B------:R-:W-:Y:S02]  /*4bc0*/  IADD3.X R5, PT, PT, R3, R77, RZ, P3, !PT ;  /* 0x0000004d03057210 */ /* 0x000fe40001ffe4ff */
[C---:B-1----:R-:W-:Y:S01]  /*4bd0*/  IADD3 R8, P3, PT, R197.reuse, R84, RZ ;  /* 0x00000054c5087210 */ /* 0x042fe20007f7e0ff */
[----:B------:R1:W5:Y:S04]  /*4be0*/  LDG.E.U8 R36, desc[UR22][R12.64] ;  /* 0x000000160c247981 */ /* 0x000368000c1e1100 */
[----:B------:R-:W5:Y:S01]  /*4bf0*/  LDG.E.U8 R44, desc[UR22][R16.64] ;  /* 0x00000016102c7981 */ /* 0x000f62000c1e1100 */
[----:B0-----:R-:W-:Y:S02]  /*4c00*/  IADD3 R10, P2, PT, R197, R88, RZ ;  /* 0x00000058c50a7210 */ /* 0x001fe40007f5e0ff */
[C---:B------:R-:W-:Y:S01]  /*4c10*/  IADD3.X R9, PT, PT, R3.reuse, R85, RZ, P3, !PT ;  /* 0x0000005503097210 */ /* 0x040fe20001ffe4ff */
[----:B------:R0:W5:Y:S02]  /*4c20*/  LDG.E.U8 R48, desc[UR22][R4.64] ;  /* 0x0000001604307981 */ /* 0x000164000c1e1100 */
[----:B------:R-:W-:Y:S01]  /*4c30*/  IMAD.X R11, R3, 0x1, R89, P2 ;  /* 0x00000001030b7824 */ /* 0x000fe200010e0659 */
[C---:B------:R-:W-:Y:S01]  /*4c40*/  IADD3 R14, P2, PT, R197.reuse, R96, RZ ;  /* 0x00000060c50e7210 */ /* 0x040fe20007f5e0ff */
[----:B------:R0:W5:Y:S01]  /*4c50*/  LDG.E.U8 R52, desc[UR22][R6.64] ;  /* 0x0000001606347981 */ /* 0x000162000c1e1100 */
[----:B-1----:R-:W-:-:S03]  /*4c60*/  IADD3 R12, P3, PT, R197, R92, RZ ;  /* 0x0000005cc50c7210 */ /* 0x002fc60007f7e0ff */
[C---:B------:R-:W-:Y:S01]  /*4c70*/  IMAD.X R15, R3.reuse, 0x1, R97, P2 ;  /* 0x00000001030f7824 */ /* 0x040fe200010e0661 */
[----:B------:R-:W-:Y:S01]  /*4c80*/  IADD3.X R13, PT, PT, R3, R93, RZ, P3, !PT ;  /* 0x0000005d030d7210 */ /* 0x000fe20001ffe4ff */
[----:B------:R-:W5:Y:S01]  /*4c90*/  LDG.E.U8 R8, desc[UR22][R8.64] ;  /* 0x0000001608087981 */ /* 0x000f62000c1e1100 */
[C---:B0-----:R-:W-:Y:S02]  /*4ca0*/  IADD3 R4, P4, PT, R197.reuse, R104, RZ ;  /* 0x00000068c5047210 */ /* 0x041fe40007f9e0ff */
[C---:B------:R-:W-:Y:S01]  /*4cb0*/  IADD3 R16, P3, PT, R197.reuse, R100, RZ ;  /* 0x00000064c5107210 */ /* 0x040fe20007f7e0ff */
[----:B------:R-:W5:Y:S01]  /*4cc0*/  LDG.E.U8 R10, desc[UR22][R10.64] ;  /* 0x000000160a0a7981 */ /* 0x000f62000c1e1100 */
[----:B------:R-:W-:Y:S01]  /*4cd0*/  IADD3 R6, P2, PT, R197, R108, RZ ;  /* 0x0000006cc5067210 */ /* 0x000fe20007f5e0ff */
[C---:B------:R-:W-:Y:S01]  /*4ce0*/  IMAD.X R5, R3.reuse, 0x1, R105, P4 ;  /* 0x0000000103057824 */ /* 0x040fe200020e0669 */
[C---:B------:R-:W-:Y:S01]  /*4cf0*/  IADD3.X R17, PT, PT, R3.reuse, R101, RZ, P3, !PT ;  /* 0x0000006503117210 */ /* 0x040fe20001ffe4ff */
[----:B------:R-:W5:Y:S01]  /*4d00*/  LDG.E.U8 R12, desc[UR22][R12.64] ;  /* 0x000000160c0c7981 */ /* 0x000f62000c1e1100 */
[----:B------:R-:W-:-:S03]  /*4d10*/  IADD3.X R7, PT, PT, R3, R109, RZ, P2, !PT ;  /* 0x0000006d03077210 */ /* 0x000fc600017fe4ff */
[----:B------:R-:W5:Y:S04]  /*4d20*/  LDG.E.U8 R14, desc[UR22][R14.64] ;  /* 0x000000160e0e7981 */ /* 0x000f68000c1e1100 */
[----:B------:R-:W5:Y:S04]  /*4d30*/  LDG.E.U8 R16, desc[UR22][R16.64] ;  /* 0x0000001610107981 */ /* 0x000f68000c1e1100 */
[----:B------:R-:W5:Y:S04]  /*4d40*/  LDG.E.U8 R4, desc[UR22][R4.64] ;  /* 0x0000001604047981 */ /* 0x000f68000c1e1100 */
[----:B------:R-:W5:Y:S01]  /*4d50*/  LDG.E.U8 R6, desc[UR22][R6.64] ;  /* 0x0000001606067981 */ /* 0x000f62000c1e1100 */
[----:B------:R-:W-:Y:S01]  /*4d60*/  UMOV UR8, 0x1 ;  /* 0x0000000100087882 */ /* 0x000fe20000000000 */
[----:B------:R-:W-:Y:S01]  /*4d70*/  LOP3.LUT R201, R2, 0x7f, RZ, 0xc0, !PT ;  /* 0x0000007f02c97812 */ /* 0x000fe200078ec0ff */
[----:B------:R-:W-:-:S04]  /*4d80*/  @!UP0 UIADD3 UR8, UPT, UPT, -UR8, 0x100000, URZ ;  /* 0x0010000008088890 */ /* 0x000fc8000fffe1ff */
[----:B------:R-:W-:Y:S02]  /*4d90*/  @!UP0 USHF.L.U32 UR9, UR8, 0xb, URZ ;  /* 0x0000000b08098899 */ /* 0x000fe400080006ff */
[----:B------:R-:W-:Y:S01]  /*4da0*/  @!UP0 USHF.L.U32 UR8, UR8, 0x1, URZ ;  /* 0x0000000108088899 */ /* 0x000fe200080006ff */
[----:B------:R-:W-:Y:S01]  /*4db0*/  LOP3.LUT R203, R201, 0x10, RZ, 0x3c, !PT ;  /* 0x00000010c9cb7812 */ /* 0x000fe200078e3cff */
[----:B------:R-:W-:Y:S01]  /*4dc0*/  VOTEU.ALL UP2, P1 ;  /* 0x0000000000ff7886 */ /* 0x000fe20000840000 */
[----:B--2---:R0:W-:Y:S04]  /*4dd0*/  STS.U8 [R201+UR11+0x3000], R22 ;  /* 0x00300016c9007988 */ /* 0x0041e8000800000b */
[----:B---3--:R0:W-:Y:S04]  /*4de0*/  STS.U8 [R201+UR11+0x3100], R26 ;  /* 0x0031001ac9007988 */ /* 0x0081e8000800000b */
[----:B----4-:R0:W-:Y:S04]  /*4df0*/  STS.U8 [R201+UR11+0x3200], R30 ;  /* 0x0032001ec9007988 */ /* 0x0101e8000800000b */
[----:B-----5:R0:W-:Y:S04]  /*4e00*/  STS.U8 [R201+UR11+0x3400], R34 ;  /* 0x00340022c9007988 */ /* 0x0201e8000800000b */
        /* <DEDUP_REMOVED lines=28> */
[----:B------:R1:W-:Y:S06]  /*4fd0*/  MEMBAR.ALL.CTA ;  /* 0x0000000000007992 */ /* 0x0003ec0000008000 */
[----:B-1----:R-:W-:Y:S04]  /*4fe0*/  FENCE.VIEW.ASYNC.S ;  /* 0x00000000000073c6 */ /* 0x002fe80000000000 */
[----:B------:R-:W1:Y:S02]  /*4ff0*/  FENCE.VIEW.ASYNC.S ;  /* 0x00000000000073c6 */ /* 0x000e640000000000 */
[----:B-1----:R0:W1:Y:S02]  /*5000*/  @!UP2 SYNCS.EXCH.64 URZ, [UR11+0x5810], UR8 ;  /* 0x005810080bffa5b2 */ /* 0x0020640008000100 */
[----:B-1----:R-:W-:Y:S06]  /*5010*/  BAR.SYNC.DEFER_BLOCKING 0x0 ;  /* 0x0000000000007b1d */ /* 0x002fec0000010000 */
[----:B0-----:R-:W-:Y:S05]  /*5020*/  BRA.U UP1, `(.L_x_12) ;  /* 0x0000000101307547 */ /* 0x001fea000b800000 */
[----:B------:R-:W-:Y:S01]  /*5030*/  UIADD3 UR8, UPT, UPT, UR11, 0x5810, URZ ;  /* 0x000058100b087890 */ /* 0x000fe2000fffe0ff */
[----:B------:R-:W-:Y:S01]  /*5040*/  UMOV UR9, URZ ;  /* 0x000000ff00097c82 */ /* 0x000fe20008000000 */
[----:B------:R-:W-:Y:S01]  /*5050*/  UMOV UR18, UR28 ;  /* 0x0000001c00127c82 */ /* 0x000fe20008000000 */
[----:B------:R-:W-:Y:S01]  /*5060*/  UMOV UR19, 0x80004020 ;  /* 0x8000402000137882 */ /* 0x000fe20000000000 */
[----:B------:R-:W-:Y:S01]  /*5070*/  UMOV UR16, UR24 ;  /* 0x0000001800107c82 */ /* 0x000fe20008000000 */
[----:B------:R-:W-:Y:S01]  /*5080*/  UMOV UR17, 0xc0004010 ;  /* 0xc000401000117882 */ /* 0x000fe20000000000 */
[----:B------:R-:W-:Y:S01]  /*5090*/  UMOV UR20, 0x0 ;  /* 0x0000000000147882 */ /* 0x000fe20000000000 */
[----:B------:R-:W-:Y:S01]  /*50a0*/  UMOV UR21, 0x4208010 ;  /* 0x0420801000157882 */ /* 0x000fe20000000000 */
[----:B------:R-:W-:Y:S01]  /*50b0*/  UMOV UR8, UR8 ;  /* 0x0000000800087c82 */ /* 0x000fe20008000000 */
[----:B------:R0:W-:Y:S01]  /*50c0*/  UTCQMMA gdesc[UR18], gdesc[UR16], tmem[UR30], tmem[UR20], idesc[UR21], !UPT ;  /* 0x00ff1410120075ea */ /* 0x0001e2000f80031e */
[----:B------:R0:W-:Y:S01]  /*50d0*/  UTCBAR [UR8], URZ ;  /* 0x000000ff080073e9 */ /* 0x0001e200080000ff */
[----:B------:R-:W-:-:S02]  /*50e0*/  NOP ;  /* 0x0000000000007918 */ /* 0x000fc40000000000 */
.L_x_12:
[----:B------:R-:W1:Y:S02]  /*50f0*/  SYNCS.PHASECHK.TRANS64.TRYWAIT P2, [UR11+0x5810], RZ ;  /* 0x005810ffff0075a7 */ /* 0x000e64000804110b */
[----:B-1----:R-:W-:Y:S05]  /*5100*/  @!P2 BRA `(.L_x_13) ;  /* 0x0000003800eca947 */ /* 0x002fea0003800000 */
.L_x_22:
[----:B------:R-:W-:Y:S01]  /*5110*/  BAR.SYNC.DEFER_BLOCKING 0x0 ;  /* 0x0000000000007b1d */ /* 0x000fe20000010000 */
[----:B------:R-:W-:Y:S02]  /*5120*/  USHF.R.S32.HI UR4, URZ, 0x1f, UR27 ;  /* 0x0000001fff047899 */ /* 0x000fe4000801141b */
[----:B------:R-:W-:Y:S01]  /*5130*/  IADD3 RZ, P4, PT, R110, UR27, RZ ;  /* 0x0000001b6eff7c10 */ /* 0x000fe2000ff9e0ff */
[----:B------:R-:W-:Y:S02]  /*5140*/  USHF.R.S32.HI UR9, URZ, 0x1f, UR27 ;  /* 0x0000001fff097899 */ /* 0x000fe4000801141b */
[C---:B------:R-:W-:Y:S01]  /*5150*/  IADD3 RZ, P5, PT, R112.reuse, UR27, RZ ;  /* 0x0000001b70ff7c10 */ /* 0x040fe2000ffbe0ff */
[----:B------:R-:W-:Y:S01]  /*5160*/  VIADD R224, R112, UR27 ;  /* 0x0000001b70e07c36 */ /* 0x000fe20008000000 */
[----:B------:R-:W-:Y:S01]  /*5170*/  IADD3 R230, P2, PT, R114, UR27, RZ ;  /* 0x0000001b72e67c10 */ /* 0x000fe2000ff5e0ff */
[----:B------:R-:W-:Y:S01]  /*5180*/  LDTM.16dp32bit_t0_t15.x64 R4, tmem[UR12+0x100000] ;  /* 0x1000000c000479ee */ /* 0x000fe20008b00000 */
[----:B------:R-:W1:Y:S01]  /*5190*/  LDTM.16dp32bit_t16_t31.x64 R4, tmem[UR12+0x100040] ;  /* 0x1000400c000479ee */ /* 0x000e620008b20000 */
[----:B------:R-:W-:-:S02]  /*51a0*/  IADD3 R222, PT, PT, R110, UR27, RZ ;  /* 0x0000001b6ede7c10 */ /* 0x000fc4000fffe0ff */
[----:B------:R-:W-:Y:S02]  /*51b0*/  IADD3.X R223, PT, PT, R111, UR4, RZ, P4, !PT ;  /* 0x000000046fdf7c10 */ /* 0x000fe4000a7fe4ff */
[----:B------:R-:W-:Y:S01]  /*51c0*/  IADD3.X R225, PT, PT, R113, UR4, RZ, P5, !PT ;  /* 0x0000000471e17c10 */ /* 0x000fe2000affe4ff */
[----:B------:R-:W2:Y:S01]  /*51d0*/  @!P1 SYNCS.CCTL.IV [UR11+0x5810] ;  /* 0x00581000ff0099b1 */ /* 0x000ea2000800000b */
[----:B------:R-:W-:Y:S01]  /*51e0*/  NOP ;  /* 0x0000000000007918 */ /* 0x000fe20000000000 */
[----:B-1----:R-:W-:Y:S01]  /*51f0*/  FMUL R3, R4, UR31 ;  /* 0x0000001f04037c20 */ /* 0x002fe20008400000 */
[----:B------:R-:W-:Y:S01]  /*5200*/  FMUL R200, R5, UR31 ;  /* 0x0000001f05c87c20 */ /* 0x000fe20008400000 */
[----:B------:R-:W-:Y:S01]  /*5210*/  FMUL R199, R6, UR31 ;  /* 0x0000001f06c77c20 */ /* 0x000fe20008400000 */
[----:B------:R-:W-:Y:S01]  /*5220*/  FMUL R204, R7, UR31 ;  /* 0x0000001f07cc7c20 */ /* 0x000fe20008400000 */
        /* <DEDUP_REMOVED lines=90> */
[----:B------:R-:W-:-:S04]  /*57d0*/  FMNMX3 R3, R3, R200, R205, !PT ;  /* 0x000000c803037276 */ /* 0x000fc800078000cd */
[----:B------:R-:W-:-:S05]  /*57e0*/  FMNMX R199, R204, R3, !PT ;  /* 0x00000003ccc77209 */ /* 0x000fca0007800000 */
[----:B------:R-:W1:Y:S02]  /*57f0*/  SHFL.BFLY PT, R3, R199, 0x10, 0x1f ;  /* 0x0e001f00c7037f89 */ /* 0x000e6400000e0000 */
[----:B-1----:R-:W-:-:S05]  /*5800*/  FMNMX3 R3, R199, R3, R202, !PT ;  /* 0x00000003c7037276 */ /* 0x002fca00078000ca */
[--C-:B------:R-:W-:Y:S01]  /*5810*/  FFMA R4, R4, UR31, -R3.reuse ;  /* 0x0000001f04047c23 */ /* 0x100fe20008000803 */
[--C-:B------:R-:W-:Y:S01]  /*5820*/  FFMA R5, R5, UR31, -R3.reuse ;  /* 0x0000001f05057c23 */ /* 0x100fe20008000803 */
[--C-:B------:R-:W-:Y:S01]  /*5830*/  FFMA R6, R6, UR31, -R3.reuse ;  /* 0x0000001f06067c23 */ /* 0x100fe20008000803 */
[--C-:B------:R-:W-:Y:S01]  /*5840*/  FFMA R7, R7, UR31, -R3.reuse ;  /* 0x0000001f07077c23 */ /* 0x100fe20008000803 */
[----:B------:R-:W-:Y:S01]  /*5850*/  FMUL R4, R4, 1.4426950216293334961 ;  /* 0x3fb8aa3b04047820 */ /* 0x000fe20000400000 */
[----:B------:R-:W-:Y:S01]  /*5860*/  FMUL R5, R5, 1.4426950216293334961 ;  /* 0x3fb8aa3b05057820 */ /* 0x000fe20000400000 */
[----:B------:R-:W-:Y:S01]  /*5870*/  FMUL R6, R6, 1.4426950216293334961 ;  /* 0x3fb8aa3b06067820 */ /* 0x000fe20000400000 */
[----:B------:R-:W-:Y:S01]  /*5880*/  FMUL R7, R7, 1.4426950216293334961 ;  /* 0x3fb8aa3b07077820 */ /* 0x000fe20000400000 */
[--C-:B------:R-:W-:Y:S01]  /*5890*/  FFMA R8, R8, UR31, -R3.reuse ;  /* 0x0000001f08087c23 */ /* 0x100fe20008000803 */
[--C-:B------:R-:W-:Y:S01]  /*58a0*/  FFMA R17, R17, UR31, -R3.reuse ;  /* 0x0000001f11117c23 */ /* 0x100fe20008000803 */
[----:B------:R-:W-:Y:S01]  /*58b0*/  MUFU.EX2 R4, R4 ;  /* 0x0000000400047308 */ /* 0x000fe20000000800 */
[--C-:B------:R-:W-:Y:S01]  /*58c0*/  FFMA R9, R9, UR31, -R3.reuse ;  /* 0x0000001f09097c23 */ /* 0x100fe20008000803 */
[----:B------:R-:W-:Y:S01]  /*58d0*/  FMUL R8, R8, 1.4426950216293334961 ;  /* 0x3fb8aa3b08087820 */ /* 0x000fe20000400000 */
[----:B------:R-:W-:Y:S01]  /*58e0*/  FMUL R17, R17, 1.4426950216293334961 ;  /* 0x3fb8aa3b11117820 */ /* 0x000fe20000400000 */
[--C-:B------:R-:W-:Y:S01]  /*58f0*/  FFMA R27, R27, UR31, -R3.reuse ;  /* 0x0000001f1b1b7c23 */ /* 0x100fe20008000803 */
[--C-:B------:R-:W-:Y:S01]  /*5900*/  FFMA R22, R22, UR31, -R3.reuse ;  /* 0x0000001f16167c23 */ /* 0x100fe20008000803 */
[--C-:B------:R-:W-:Y:S01]  /*5910*/  FFMA R24, R24, UR31, -R3.reuse ;  /* 0x0000001f18187c23 */ /* 0x100fe20008000803 */
[----:B------:R-:W-:Y:S01]  /*5920*/  FMUL R9, R9, 1.4426950216293334961 ;  /* 0x3fb8aa3b09097820 */ /* 0x000fe20000400000 */
[----:B------:R-:W1:Y:S01]  /*5930*/  MUFU.EX2 R5, R5 ;  /* 0x0000000500057308 */ /* 0x000e620000000800 */
[--C-:B------:R-:W-:Y:S01]  /*5940*/  FFMA R10, R10, UR31, -R3.reuse ;  /* 0x0000001f0a0a7c23 */ /* 0x100fe20008000803 */
[----:B------:R-:W-:Y:S01]  /*5950*/  FMUL R27, R27, 1.4426950216293334961 ;  /* 0x3fb8aa3b1b1b7820 */ /* 0x000fe20000400000 */
[--C-:B------:R-:W-:Y:S01]  /*5960*/  FFMA R33, R33, UR31, -R3.reuse ;  /* 0x0000001f21217c23 */ /* 0x100fe20008000803 */
[--C-:B------:R-:W-:Y:S01]  /*5970*/  FFMA R16, R16, UR31, -R3.reuse ;  /* 0x0000001f10107c23 */ /* 0x100fe20008000803 */
[----:B------:R-:W-:Y:S01]  /*5980*/  FMUL R10, R10, 1.4426950216293334961 ;  /* 0x3fb8aa3b0a0a7820 */ /* 0x000fe20000400000 */
[--C-:B------:R-:W-:Y:S01]  /*5990*/  FFMA R11, R11, UR31, -R3.reuse ;  /* 0x0000001f0b0b7c23 */ /* 0x100fe20008000803 */
[--C-:B------:R-:W-:Y:S01]  /*59a0*/  FFMA R19, R19, UR31, -R3.reuse ;  /* 0x0000001f13137c23 */ /* 0x100fe20008000803 */
[----:B------:R-:W3:Y:S01]  /*59b0*/  MUFU.EX2 R6, R6 ;  /* 0x0000000600067308 */ /* 0x000ee20000000800 */
[--C-:B------:R-:W-:Y:S01]  /*59c0*/  FFMA R26, R26, UR31, -R3.reuse ;  /* 0x0000001f1a1a7c23 */ /* 0x100fe20008000803 */
[--C-:B------:R-:W-:Y:S01]  /*59d0*/  FFMA R32, R32, UR31, -R3.reuse ;  /* 0x0000001f20207c23 */ /* 0x100fe20008000803 */
[----:B------:R-:W-:Y:S01]  /*59e0*/  FMUL R199, R16, 1.4426950216293334961 ;  /* 0x3fb8aa3b10c77820 */ /* 0x000fe20000400000 */
[----:B------:R-:W-:Y:S01]  /*59f0*/  FMUL R205, R11, 1.4426950216293334961 ;  /* 0x3fb8aa3b0bcd7820 */ /* 0x000fe20000400000 */
[--C-:B------:R-:W-:Y:S01]  /*5a00*/  FFMA R12, R12, UR31, -R3.reuse ;  /* 0x0000001f0c0c7c23 */ /* 0x100fe20008000803 */
[----:B------:R-:W-:Y:S01]  /*5a10*/  FMUL R16, R19, 1.4426950216293334961 ;  /* 0x3fb8aa3b13107820 */ /* 0x000fe20000400000 */
[----:B------:R-:W-:Y:S01]  /*5a20*/  FMUL R19, R26, 1.4426950216293334961 ;  /* 0x3fb8aa3b1a137820 */ /* 0x000fe20000400000 */
[----:B------:R-:W4:Y:S01]  /*5a30*/  MUFU.EX2 R7, R7 ;  /* 0x0000000700077308 */ /* 0x000f220000000800 */
[----:B------:R-:W-:Y:S01]  /*5a40*/  FMUL R26, R32, 1.4426950216293334961 ;  /* 0x3fb8aa3b201a7820 */ /* 0x000fe20000400000 */
[----:B------:R-:W-:Y:S01]  /*5a50*/  FMUL R11, R12, 1.4426950216293334961 ;  /* 0x3fb8aa3b0c0b7820 */ /* 0x000fe20000400000 */
[--C-:B------:R-:W-:Y:S01]  /*5a60*/  FFMA R13, R13, UR31, -R3.reuse ;  /* 0x0000001f0d0d7c23 */ /* 0x100fe20008000803 */
[--C-:B------:R-:W-:Y:S01]  /*5a70*/  FFMA R14, R14, UR31, -R3.reuse ;  /* 0x0000001f0e0e7c23 */ /* 0x100fe20008000803 */
[--C-:B------:R-:W-:Y:S01]  /*5a80*/  FFMA R15, R15, UR31, -R3.reuse ;  /* 0x0000001f0f0f7c23 */ /* 0x100fe20008000803 */
[--C-:B------:R-:W-:Y:S01]  /*5a90*/  FFMA R18, R18, UR31, -R3.reuse ;  /* 0x0000001f12127c23 */ /* 0x100fe20008000803 */
[----:B------:R-:W-:Y:S01]  /*5aa0*/  FMUL R12, R13, 1.4426950216293334961 ;  /* 0x3fb8aa3b0d0c7820 */ /* 0x000fe20000400000 */
[----:B------:R5:W-:Y:S01]  /*5ab0*/  MUFU.EX2 R200, R17 ;  /* 0x0000001100c87308 */ /* 0x000be20000000800 */
[----:B------:R-:W-:Y:S01]  /*5ac0*/  FMUL R13, R14, 1.4426950216293334961 ;  /* 0x3fb8aa3b0e0d7820 */ /* 0x000fe20000400000 */
[----:B------:R-:W-:Y:S01]  /*5ad0*/  FMUL R14, R15, 1.4426950216293334961 ;  /* 0x3fb8aa3b0f0e7820 */ /* 0x000fe20000400000 */
[----:B------:R-:W-:Y:S01]  /*5ae0*/  FMUL R15, R18, 1.4426950216293334961 ;  /* 0x3fb8aa3b120f7820 */ /* 0x000fe20000400000 */
[--C-:B------:R-:W-:Y:S01]  /*5af0*/  FFMA R20, R20, UR31, -R3.reuse ;  /* 0x0000001f14147c23 */ /* 0x100fe20008000803 */
[--C-:B------:R-:W-:Y:S01]  /*5b00*/  FFMA R21, R21, UR31, -R3.reuse ;  /* 0x0000001f15157c23 */ /* 0x100fe20008000803 */
[--C-:B------:R-:W-:Y:S01]  /*5b10*/  FFMA R23, R23, UR31, -R3.reuse ;  /* 0x0000001f17177c23 */ /* 0x100fe20008000803 */
[--C-:B------:R-:W-:Y:S01]  /*5b20*/  FFMA R25, R25, UR31, -R3.reuse ;  /* 0x0000001f19197c23 */ /* 0x100fe20008000803 */
[----:B------:R-:W0:Y:S01]  /*5b30*/  MUFU.EX2 R8, R8 ;  /* 0x0000000800087308 */ /* 0x000e220000000800 */
[----:B-----5:R-:W-:Y:S01]  /*5b40*/  FMUL R17, R22, 1.4426950216293334961 ;  /* 0x3fb8aa3b16117820 */ /* 0x020fe20000400000 */
[----:B------:R-:W-:Y:S01]  /*5b50*/  FMUL R22, R24, 1.4426950216293334961 ;  /* 0x3fb8aa3b18167820 */ /* 0x000fe20000400000 */
[--C-:B------:R-:W-:Y:S01]  /*5b60*/  FFMA R24, R28, UR31, -R3.reuse ;  /* 0x0000001f1c187c23 */ /* 0x100fe20008000803 */
[----:B------:R-:W-:Y:S01]  /*5b70*/  FMUL R20, R20, 1.4426950216293334961 ;  /* 0x3fb8aa3b14147820 */ /* 0x000fe20000400000 */
[----:B------:R-:W-:Y:S01]  /*5b80*/  FMUL R21, R21, 1.4426950216293334961 ;  /* 0x3fb8aa3b15157820 */ /* 0x000fe20000400000 */
[----:B------:R-:W-:Y:S01]  /*5b90*/  FMUL R18, R23, 1.4426950216293334961 ;  /* 0x3fb8aa3b17127820 */ /* 0x000fe20000400000 */
[----:B------:R-:W-:Y:S01]  /*5ba0*/  FMUL R23, R25, 1.4426950216293334961 ;  /* 0x3fb8aa3b19177820 */ /* 0x000fe20000400000 */
[----:B------:R5:W-:Y:S01]  /*5bb0*/  MUFU.EX2 R28, R27 ;  /* 0x0000001b001c7308 */ /* 0x000be20000000800 */
[----:B------:R-:W-:Y:S01]  /*5bc0*/  FMUL R24, R24, 1.4426950216293334961 ;  /* 0x3fb8aa3b18187820 */ /* 0x000fe20000400000 */
[--C-:B------:R-:W-:Y:S01]  /*5bd0*/  FFMA R29, R29, UR31, -R3.reuse ;  /* 0x0000001f1d1d7c23 */ /* 0x100fe20008000803 */
[--C-:B------:R-:W-:Y:S01]  /*5be0*/  FFMA R30, R30, UR31, -R3.reuse ;  /* 0x0000001f1e1e7c23 */ /* 0x100fe20008000803 */
[--C-:B------:R-:W-:Y:S01]  /*5bf0*/  FFMA R31, R31, UR31, -R3.reuse ;  /* 0x0000001f1f1f7c23 */ /* 0x100fe20008000803 */
[----:B------:R-:W-:Y:S01]  /*5c00*/  FFMA R34, R34, UR31, -R3 ;  /* 0x0000001f22227c23 */ /* 0x000fe20008000803 */
[----:B------:R-:W-:Y:S01]  /*5c10*/  FMUL R25, R29, 1.4426950216293334961 ;  /* 0x3fb8aa3b1d197820 */ /* 0x000fe20000400000 */
[----:B------:R-:W-:Y:S01]  /*5c20*/  FMUL R29, R30, 1.4426950216293334961 ;  /* 0x3fb8aa3b1e1d7820 */ /* 0x000fe20000400000 */
[----:B------:R-:W2:Y:S01]  /*5c30*/  MUFU.EX2 R9, R9 ;  /* 0x0000000900097308 */ /* 0x000ea20000000800 */
[----:B-----5:R-:W-:Y:S01]  /*5c40*/  FMUL R27, R33, 1.4426950216293334961 ;  /* 0x3fb8aa3b211b7820 */ /* 0x020fe20000400000 */
[----:B-1----:R-:W-:Y:S01]  /*5c50*/  FADD R33, R4, R5 ;  /* 0x0000000504217221 */ /* 0x002fe20000000000 */
[----:B------:R-:W-:Y:S01]  /*5c60*/  FMUL R30, R31, 1.4426950216293334961 ;  /* 0x3fb8aa3b1f1e7820 */ /* 0x000fe20000400000 */
[----:B------:R-:W-:Y:S01]  /*5c70*/  FMUL R31, R34, 1.4426950216293334961 ;  /* 0x3fb8aa3b221f7820 */ /* 0x000fe20000400000 */
[----:B------:R-:W-:Y:S01]  /*5c80*/  FFMA R35, R35, UR31, -R3 ;  /* 0x0000001f23237c23 */ /* 0x000fe20008000803 */
[----:B---3--:R-:W-:Y:S01]  /*5c90*/  FADD R32, R6, R33 ;  /* 0x0000002106207221 */ /* 0x008fe20000000000 */
[--C-:B------:R-:W-:Y:S01]  /*5ca0*/  FFMA R36, R36, UR31, -R3.reuse ;  /* 0x0000001f24247c23 */ /* 0x100fe20008000803 */
[----:B------:R-:W1:Y:S01]  /*5cb0*/  MUFU.EX2 R10, R10 ;  /* 0x0000000a000a7308 */ /* 0x000e620000000800 */
[----:B------:R-:W-:Y:S01]  /*5cc0*/  FMUL R35, R35, 1.4426950216293334961 ;  /* 0x3fb8aa3b23237820 */ /* 0x000fe20000400000 */
[----:B----4-:R-:W-:Y:S01]  /*5cd0*/  FADD R33, R7, R32 ;  /* 0x0000002007217221 */ /* 0x010fe20000000000 */
[----:B------:R-:W-:Y:S01]  /*5ce0*/  FMUL R36, R36, 1.4426950216293334961 ;  /* 0x3fb8aa3b24247820 */ /* 0x000fe20000400000 */
[--C-:B------:R-:W-:Y:S01]  /*5cf0*/  FFMA R37, R37, UR31, -R3.reuse ;  /* 0x0000001f25257c23 */ /* 0x100fe20008000803 */
[----:B------:R-:W-:Y:S01]  /*5d00*/  FFMA R38, R38, UR31, -R3 ;  /* 0x0000001f26267c23 */ /* 0x000fe20008000803 */
[----:B0-----:R-:W-:Y:S01]  /*5d10*/  FADD R32, R8, R33 ;  /* 0x0000002108207221 */ /* 0x001fe20000000000 */
[--C-:B------:R-:W-:Y:S01]  /*5d20*/  FFMA R39, R39, UR31, -R3.reuse ;  /* 0x0000001f27277c23 */ /* 0x100fe20008000803 */
[----:B------:R-:W0:Y:S01]  /*5d30*/  MUFU.EX2 R205, R205 ;  /* 0x000000cd00cd7308 */ /* 0x000e220000000800 */
[----:B------:R-:W-:Y:S01]  /*5d40*/  FMUL R37, R37, 1.4426950216293334961 ;  /* 0x3fb8aa3b25257820 */ /* 0x000fe20000400000 */
[----:B--2---:R-:W-:Y:S01]  /*5d50*/  FADD R33, R9, R32 ;  /* 0x0000002009217221 */ /* 0x004fe20000000000 */
[----:B------:R-:W-:Y:S01]  /*5d60*/  FMUL R206, R38, 1.4426950216293334961 ;  /* 0x3fb8aa3b26ce7820 */ /* 0x000fe20000400000 */
[----:B------:R-:W-:Y:S01]  /*5d70*/  FMUL R207, R39, 1.4426950216293334961 ;  /* 0x3fb8aa3b27cf7820 */ /* 0x000fe20000400000 */
[--C-:B------:R-:W-:Y:S01]  /*5d80*/  FFMA R40, R40, UR31, -R3.reuse ;  /* 0x0000001f28287c23 */ /* 0x100fe20008000803 */
[--C-:B------:R-:W-:Y:S01]  /*5d90*/  FFMA R41, R41, UR31, -R3.reuse ;  /* 0x0000001f29297c23 */ /* 0x100fe20008000803 */
[----:B------:R-:W-:Y:S01]  /*5da0*/  FFMA R42, R42, UR31, -R3 ;  /* 0x0000001f2a2a7c23 */ /* 0x000fe20008000803 */
[----:B------:R-:W2:Y:S01]  /*5db0*/  MUFU.EX2 R11, R11 ;  /* 0x0000000b000b7308 */ /* 0x000ea20000000800 */
[----:B-1----:R-:W-:Y:S01]  /*5dc0*/  FADD R32, R10, R33 ;  /* 0x000000210a207221 */ /* 0x002fe20000000000 */
[----:B------:R-:W-:Y:S01]  /*5dd0*/  FMUL R38, R40, 1.4426950216293334961 ;  /* 0x3fb8aa3b28267820 */ /* 0x000fe20000400000 */
[----:B------:R-:W-:Y:S01]  /*5de0*/  FMUL R39, R41, 1.4426950216293334961 ;  /* 0x3fb8aa3b29277820 */ /* 0x000fe20000400000 */
[----:B------:R-:W-:Y:S01]  /*5df0*/  FMUL R209, R42, 1.4426950216293334961 ;  /* 0x3fb8aa3b2ad17820 */ /* 0x000fe20000400000 */
[--C-:B------:R-:W-:Y:S01]  /*5e00*/  FFMA R43, R43, UR31, -R3.reuse ;  /* 0x0000001f2b2b7c23 */ /* 0x100fe20008000803 */
[--C-:B------:R-:W-:Y:S01]  /*5e10*/  FFMA R44, R44, UR31, -R3.reuse ;  /* 0x0000001f2c2c7c23 */ /* 0x100fe20008000803 */
[--C-:B------:R-:W-:Y:S01]  /*5e20*/  FFMA R45, R45, UR31, -R3.reuse ;  /* 0x0000001f2d2d7c23 */ /* 0x100fe20008000803 */
[----:B------:R-:W1:Y:S01]  /*5e30*/  MUFU.EX2 R12, R12 ;  /* 0x0000000c000c7308 */ /* 0x000e620000000800 */
[----:B0-----:R-:W-:Y:S01]  /*5e40*/  FADD R32, R205, R32 ;  /* 0x00000020cd207221 */ /* 0x001fe20000000000 */
[----:B------:R-:W-:Y:S01]  /*5e50*/  FMUL R210, R43, 1.4426950216293334961 ;  /* 0x3fb8aa3b2bd27820 */ /* 0x000fe20000400000 */
[----:B------:R-:W-:Y:S01]  /*5e60*/  FMUL R42, R44, 1.4426950216293334961 ;  /* 0x3fb8aa3b2c2a7820 */ /* 0x000fe20000400000 */
[----:B------:R-:W-:Y:S01]  /*5e70*/  FMUL R43, R45, 1.4426950216293334961 ;  /* 0x3fb8aa3b2d2b7820 */ /* 0x000fe20000400000 */
[--C-:B------:R-:W-:Y:S01]  /*5e80*/  FFMA R46, R46, UR31, -R3.reuse ;  /* 0x0000001f2e2e7c23 */ /* 0x100fe20008000803 */
[--C-:B------:R-:W-:Y:S01]  /*5e90*/  FFMA R47, R47, UR31, -R3.reuse ;  /* 0x0000001f2f2f7c23 */ /* 0x100fe20008000803 */
[--C-:B------:R-:W-:Y:S01]  /*5ea0*/  FFMA R48, R48, UR31, -R3.reuse ;  /* 0x0000001f30307c23 */ /* 0x100fe20008000803 */
[----:B------:R-:W0:Y:S01]  /*5eb0*/  MUFU.EX2 R13, R13 ;  /* 0x0000000d000d7308 */ /* 0x000e220000000800 */
[----:B--2---:R-:W-:Y:S01]  /*5ec0*/  FADD R33, R11, R32 ;  /* 0x000000200b217221 */ /* 0x004fe20000000000 */
[----:B------:R-:W-:Y:S01]  /*5ed0*/  FMUL R46, R46, 1.4426950216293334961 ;  /* 0x3fb8aa3b2e2e7820 */ /* 0x000fe20000400000 */
        /* <DEDUP_REMOVED lines=9> */
[--C-:B------:R-:W-:Y:S01]  /*5f70*/  FFMA R52, R52, UR31, -R3.reuse ;  /* 0x0000001f34347c23 */ /* 0x100fe20008000803 */
[----:B------:R-:W-:Y:S01]  /*5f80*/  FMUL R51, R51, 1.4426950216293334961 ;  /* 0x3fb8aa3b33337820 */ /* 0x000fe20000400000 */
[--C-:B------:R-:W-:Y:S01]  /*5f90*/  FFMA R53, R53, UR31, -R3.reuse ;  /* 0x0000001f35357c23 */ /* 0x100fe20008000803 */
[--C-:B------:R-:W-:Y:S01]  /*5fa0*/  FFMA R54, R54, UR31, -R3.reuse ;  /* 0x0000001f36367c23 */ /* 0x100fe20008000803 */
[----:B------:R-:W1:Y:S01]  /*5fb0*/  MUFU.EX2 R199, R199 ;  /* 0x000000c700c77308 */ /* 0x000e620000000800 */
[----:B0-----:R-:W-:Y:S01]  /*5fc0*/  FADD R33, R13, R32 ;  /* 0x000000200d217221 */ /* 0x001fe20000000000 */
[--C-:B------:R-:W-:Y:S01]  /*5fd0*/  FFMA R55, R55, UR31, -R3.reuse ;  /* 0x0000001f37377c23 */ /* 0x100fe20008000803 */
[----:B------:R-:W-:Y:S01]  /*5fe0*/  FMUL R54, R54, 1.4426950216293334961 ;  /* 0x3fb8aa3b36367820 */ /* 0x000fe20000400000 */
[--C-:B------:R-:W-:Y:S01]  /*5ff0*/  FFMA R56, R56, UR31, -R3.reuse ;  /* 0x0000001f38387c23 */ /* 0x100fe20008000803 */
[--C-:B------:R-:W-:Y:S01]  /*6000*/  FFMA R57, R57, UR31, -R3.reuse ;  /* 0x0000001f39397c23 */ /* 0x100fe20008000803 */
[----:B------:R-:W-:Y:S01]  /*6010*/  FMUL R55, R55, 1.4426950216293334961 ;  /* 0x3fb8aa3b37377820 */ /* 0x000fe20000400000 */
[----:B------:R-:W-:Y:S01]  /*6020*/  FFMA R58, R58, UR31, -R3 ;  /* 0x0000001f3a3a7c23 */ /* 0x000fe20008000803 */
[----:B------:R-:W0:Y:S01]  /*6030*/  MUFU.EX2 R15, R15 ;  /* 0x0000000f000f7308 */ /* 0x000e220000000800 */
[----:B--2---:R-:W-:Y:S01]  /*6040*/  FADD R32, R14, R33 ;  /* 0x000000210e207221 */ /* 0x004fe20000000000 */
[----:B------:R-:W-:Y:S01]  /*6050*/  FMUL R48, R56, 1.4426950216293334961 ;  /* 0x3fb8aa3b38307820 */ /* 0x000fe20000400000 */
[----:B------:R-:W-:Y:S01]  /*6060*/  FMUL R49, R57, 1.4426950216293334961 ;  /* 0x3fb8aa3b39317820 */ /* 0x000fe20000400000 */
[----:B------:R-:W-:Y:S01]  /*6070*/  FMUL R58, R58, 1.4426950216293334961 ;  /* 0x3fb8aa3b3a3a7820 */ /* 0x000fe20000400000 */
[--C-:B------:R-:W-:Y:S01]  /*6080*/  FFMA R59, R59, UR31, -R3.reuse ;  /* 0x0000001f3b3b7c23 */ /* 0x100fe20008000803 */
[--C-:B------:R-:W-:Y:S01]  /*6090*/  FFMA R60, R60, UR31, -R3.reuse ;  /* 0x0000001f3c3c7c23 */ /* 0x100fe20008000803 */
[--C-:B------:R-:W-:Y:S01]  /*60a0*/  FFMA R61, R61, UR31, -R3.reuse ;  /* 0x0000001f3d3d7c23 */ /* 0x100fe20008000803 */
[----:B------:R-:W2:Y:S01]  /*60b0*/  MUFU.EX2 R16, R16 ;  /* 0x0000001000107308 */ /* 0x000ea20000000800 */
[----:B-1----:R-:W-:Y:S01]  /*60c0*/  FADD R33, R199, R32 ;  /* 0x00000020c7217221 */ /* 0x002fe20000000000 */
[----:B------:R-:W-:Y:S01]  /*60d0*/  FMUL R59, R59, 1.4426950216293334961 ;  /* 0x3fb8aa3b3b3b7820 */ /* 0x000fe20000400000 */
[--C-:B------:R-:W-:Y:S01]  /*60e0*/  FFMA R62, R62, UR31, -R3.reuse ;  /* 0x0000001f3e3e7c23 */ /* 0x100fe20008000803 */
[----:B------:R-:W-:Y:S01]  /*60f0*/  FFMA R63, R63, UR31, -R3 ;  /* 0x0000001f3f3f7c23 */ /* 0x000fe20008000803 */
[----:B------:R-:W-:Y:S01]  /*6100*/  FADD R32, R200, R33 ;  /* 0x00000021c8207221 */ /* 0x000fe20000000000 */
[----:B------:R-:W-:Y:S01]  /*6110*/  FFMA R64, R64, UR31, -R3 ;  /* 0x0000001f40407c23 */ /* 0x000fe20008000803 */
[----:B------:R-:W-:Y:S01]  /*6120*/  FMUL R62, R62, 1.4426950216293334961 ;  /* 0x3fb8aa3b3e3e7820 */ /* 0x000fe20000400000 */
[----:B------:R-:W1:Y:S01]  /*6130*/  MUFU.EX2 R20, R20 ;  /* 0x0000001400147308 */ /* 0x000e620000000800 */
[----:B0-----:R-:W-:Y:S01]  /*6140*/  FADD R33, R15, R32 ;  /* 0x000000200f217221 */ /* 0x001fe20000000000 */
[----:B------:R-:W-:-:S02]  /*6150*/  IMAD.U32 R34, R208, -0x80000000, RZ ;  /* 0x80000000d0227824 */ /* 0x000fc400078e00ff */
[----:B------:R-:W-:Y:S01]  /*6160*/  FMUL R63, R63, 1.4426950216293334961 ;  /* 0x3fb8aa3b3f3f7820 */ /* 0x000fe20000400000 */
[--C-:B------:R-:W-:Y:S01]  /*6170*/  FFMA R65, R65, UR31, -R3.reuse ;  /* 0x0000001f41417c23 */ /* 0x100fe20008000803 */
[--C-:B------:R-:W-:Y:S01]  /*6180*/  FFMA R66, R66, UR31, -R3.reuse ;  /* 0x0000001f42427c23 */ /* 0x100fe20008000803 */
[----:B------:R-:W0:Y:S01]  /*6190*/  SYNCS.PHASECHK.TRANS64.TRYWAIT P3, [UR13], R34 ;  /* 0x00000022ff0075a7 */ /* 0x000e22000806110d */
[----:B------:R-:W-:Y:S01]  /*61a0*/  FFMA R67, R67, UR31, -R3 ;  /* 0x0000001f43437c23 */ /* 0x000fe20008000803 */
[----:B------:R-:W3:Y:S01]  /*61b0*/  MUFU.EX2 R21, R21 ;  /* 0x0000001500157308 */ /* 0x000ee20000000800 */
[----:B--2---:R-:W-:Y:S01]  /*61c0*/  FADD R33, R16, R33 ;  /* 0x0000002110217221 */ /* 0x004fe20000000000 */
[----:B------:R-:W-:Y:S01]  /*61d0*/  FMUL R66, R66, 1.4426950216293334961 ;  /* 0x3fb8aa3b42427820 */ /* 0x000fe20000400000 */
[----:B------:R-:W-:-:S05]  /*61e0*/  FMUL R67, R67, 1.4426950216293334961 ;  /* 0x3fb8aa3b43437820 */ /* 0x000fca0000400000 */
[----:B------:R-:W2:Y:S01]  /*61f0*/  MUFU.EX2 R17, R17 ;  /* 0x0000001100117308 */ /* 0x000ea20000000800 */
[----:B-1----:R-:W-:-:S07]  /*6200*/  FADD R32, R20, R33 ;  /* 0x0000002114207221 */ /* 0x002fce0000000000 */
[----:B------:R-:W1:Y:S01]  /*6210*/  MUFU.EX2 R18, R18 ;  /* 0x0000001200127308 */ /* 0x000e620000000800 */
[----:B---3--:R-:W-:-:S07]  /*6220*/  FADD R32, R21, R32 ;  /* 0x0000002015207221 */ /* 0x008fce0000000000 */
[----:B------:R-:W3:Y:S01]  /*6230*/  MUFU.EX2 R22, R22 ;  /* 0x0000001600167308 */ /* 0x000ee20000000800 */
[----:B--2---:R-:W-:-:S07]  /*6240*/  FADD R33, R17, R32 ;  /* 0x0000002011217221 */ /* 0x004fce0000000000 */
[----:B------:R-:W2:Y:S01]  /*6250*/  MUFU.EX2 R23, R23 ;  /* 0x0000001700177308 */ /* 0x000ea20000000800 */
[----:B-1----:R-:W-:-:S07]  /*6260*/  FADD R33, R18, R33 ;  /* 0x0000002112217221 */ /* 0x002fce0000000000 */
[----:B------:R-:W1:Y:S01]  /*6270*/  MUFU.EX2 R19, R19 ;  /* 0x0000001300137308 */ /* 0x000e620000000800 */
[----:B---3--:R-:W-:-:S07]  /*6280*/  FADD R32, R22, R33 ;  /* 0x0000002116207221 */ /* 0x008fce0000000000 */
[----:B------:R-:W3:Y:S01]  /*6290*/  MUFU.EX2 R24, R24 ;  /* 0x0000001800187308 */ /* 0x000ee20000000800 */
[----:B--2---:R-:W-:-:S07]  /*62a0*/  FADD R32, R23, R32 ;  /* 0x0000002017207221 */ /* 0x004fce0000000000 */
[----:B------:R-:W2:Y:S01]  /*62b0*/  MUFU.EX2 R25, R25 ;  /* 0x0000001900197308 */ /* 0x000ea20000000800 */
[----:B-1----:R-:W-:-:S04]  /*62c0*/  FADD R33, R19, R32 ;  /* 0x0000002013217221 */ /* 0x002fc80000000000 */
[----:B------:R-:W-:-:S03]  /*62d0*/  FADD R33, R28, R33 ;  /* 0x000000211c217221 */ /* 0x000fc60000000000 */
        /* <DEDUP_REMOVED lines=32> */
[----:B------:R3:W4:Y:S01]  /*64e0*/  MUFU.EX2 R211, R46 ;  /* 0x0000002e00d37308 */ /* 0x0007220000000800 */
[----:B--2---:R-:W-:-:S07]  /*64f0*/  FADD R32, R42, R33 ;  /* 0x000000212a207221 */ /* 0x004fce0000000000 */
[----:B------:R2:W5:Y:S01]  /*6500*/  MUFU.EX2 R212, R47 ;  /* 0x0000002f00d47308 */ /* 0x0005620000000800 */
[----:B-1----:R-:W-:Y:S01]  /*6510*/  FADD R32, R43, R32 ;  /* 0x000000202b207221 */ /* 0x002fe20000000000 */
[----:B---3--:R-:W-:Y:S01]  /*6520*/  FMUL R46, R52, 1.4426950216293334961 ;  /* 0x3fb8aa3b342e7820 */ /* 0x008fe20000400000 */
[----:B------:R-:W-:-:S05]  /*6530*/  FMUL R52, R64, 1.4426950216293334961 ;  /* 0x3fb8aa3b40347820 */ /* 0x000fca0000400000 */
[----:B------:R-:W1:Y:S01]  /*6540*/  MUFU.EX2 R44, R44 ;  /* 0x0000002c002c7308 */ /* 0x000e620000000800 */
[----:B----4-:R-:W-:Y:S01]  /*6550*/  FADD R33, R211, R32 ;  /* 0x00000020d3217221 */ /* 0x010fe20000000000 */
[----:B--2---:R-:W-:Y:S01]  /*6560*/  FMUL R47, R53, 1.4426950216293334961 ;  /* 0x3fb8aa3b352f7820 */ /* 0x004fe20000400000 */
[----:B------:R-:W-:-:S05]  /*6570*/  FMUL R53, R65, 1.4426950216293334961 ;  /* 0x3fb8aa3b41357820 */ /* 0x000fca0000400000 */
[----:B------:R-:W2:Y:S01]  /*6580*/  MUFU.EX2 R45, R45 ;  /* 0x0000002d002d7308 */ /* 0x000ea20000000800 */
[----:B-----5:R-:W-:-:S07]  /*6590*/  FADD R33, R212, R33 ;  /* 0x00000021d4217221 */ /* 0x020fce0000000000 */
[----:B------:R3:W4:Y:S01]  /*65a0*/  MUFU.EX2 R213, R50 ;  /* 0x0000003200d57308 */ /* 0x0007220000000800 */
[----:B-1----:R-:W-:-:S07]  /*65b0*/  FADD R32, R44, R33 ;  /* 0x000000212c207221 */ /* 0x002fce0000000000 */
[----:B------:R1:W5:Y:S01]  /*65c0*/  MUFU.EX2 R214, R51 ;  /* 0x0000003300d67308 */ /* 0x0003620000000800 */
[----:B--2---:R-:W-:Y:S01]  /*65d0*/  FADD R32, R45, R32 ;  /* 0x000000202d207221 */ /* 0x004fe20000000000 */
[----:B---3--:R-:W-:-:S06]  /*65e0*/  FMUL R50, R60, 1.4426950216293334961 ;  /* 0x3fb8aa3b3c327820 */ /* 0x008fcc0000400000 */
[----:B------:R-:W2:Y:S01]  /*65f0*/  MUFU.EX2 R46, R46 ;  /* 0x0000002e002e7308 */ /* 0x000ea20000000800 */
[----:B----4-:R-:W-:Y:S01]  /*6600*/  FADD R33, R213, R32 ;  /* 0x00000020d5217221 */ /* 0x010fe20000000000 */
[----:B-1----:R-:W-:-:S06]  /*6610*/  FMUL R51, R61, 1.4426950216293334961 ;  /* 0x3fb8aa3b3d337820 */ /* 0x002fcc0000400000 */
[----:B------:R-:W1:Y:S01]  /*6620*/  MUFU.EX2 R47, R47 ;  /* 0x0000002f002f7308 */ /* 0x000e620000000800 */
[----:B-----5:R-:W-:-:S07]  /*6630*/  FADD R33, R214, R33 ;  /* 0x00000021d6217221 */ /* 0x020fce0000000000 */
        /* <DEDUP_REMOVED lines=28> */
[----:B---3--:R-:W-:-:S04]  /*6800*/  FADD R33, R221, R32 ;  /* 0x00000020dd217221 */ /* 0x008fc80000000000 */
[----:B--2---:R-:W-:-:S05]  /*6810*/  FADD R40, R208, R33 ;  /* 0x00000021d0287221 */ /* 0x004fca0000000000 */
[----:B------:R1:W2:Y:S01]  /*6820*/  SHFL.BFLY PT, R41, R40, 0x10, 0x1f ;  /* 0x0e001f0028297f89 */ /* 0x0002a200000e0000 */
[----:B0-----:R-:W-:Y:S05]  /*6830*/  @!P3 BRA `(.L_x_14) ;  /* 0x00000024002cb947 */ /* 0x001fea0003800000 */
.L_x_23:
[----:B------:R-:W-:Y:S01]  /*6840*/  IADD3 R226, P3, PT, R116, UR27, RZ ;  /* 0x0000001b74e27c10 */ /* 0x000fe2000ff7e0ff */
[----:B------:R-:W3:Y:S01]  /*6850*/  LDG.E.U8 R224, desc[UR22][R224.64] ;  /* 0x00000016e0e07981 */ /* 0x000ee2000c1e1100 */
[----:B------:R-:W-:Y:S02]  /*6860*/  IADD3 R54, P4, PT, R146, UR27, RZ ;  /* 0x0000001b92367c10 */ /* 0x000fe4000ff9e0ff */
[----:B------:R-:W-:Y:S01]  /*6870*/  IADD3.X R227, PT, PT, R117, UR9, RZ, P3, !PT ;  /* 0x0000000975e37c10 */ /* 0x000fe20009ffe4ff */
[----:B------:R-:W4:Y:S01]  /*6880*/  LDG.E.U8 R222, desc[UR22][R222.64] ;  /* 0x00000016dede7981 */ /* 0x000f22000c1e1100 */
[----:B------:R-:W-:Y:S02]  /*6890*/  IADD3.X R55, PT, PT, R147, UR9, RZ, P4, !PT ;  /* 0x0000000993377c10 */ /* 0x000fe4000a7fe4ff */
[C---:B------:R-:W-:Y:S01]  /*68a0*/  IADD3 RZ, P3, PT, R120.reuse, UR27, RZ ;  /* 0x0000001b78ff7c10 */ /* 0x040fe2000ff7e0ff */
[----:B------:R-:W-:Y:S01]  /*68b0*/  VIADD R34, R120, UR27 ;  /* 0x0000001b78227c36 */ /* 0x000fe20008000000 */
[----:B------:R-:W-:-:S02]  /*68c0*/  IADD3 R32, P4, PT, R144, UR27, RZ ;  /* 0x0000001b90207c10 */ /* 0x000fc4000ff9e0ff */
[----:B------:R-:W-:Y:S01]  /*68d0*/  IADD3.X R231, PT, PT, R115, UR9, RZ, P2, !PT ;  /* 0x0000000973e77c10 */ /* 0x000fe200097fe4ff */
[----:B------:R-:W-:Y:S01]  /*68e0*/  VIADD R60, R152, UR27 ;  /* 0x0000001b983c7c36 */ /* 0x000fe20008000000 */
[----:B------:R-:W-:Y:S01]  /*68f0*/  IADD3.X R35, PT, PT, R121, UR4, RZ, P3, !PT ;  /* 0x0000000479237c10 */ /* 0x000fe20009ffe4ff */
[----:B------:R-:W5:Y:S01]  /*6900*/  LDG.E.U8 R226, desc[UR22][R226.64] ;  /* 0x00000016e2e27981 */ /* 0x000f62000c1e1100 */
[----:B------:R-:W-:Y:S02]  /*6910*/  IADD3.X R33, PT, PT, R145, UR9, RZ, P4, !PT ;  /* 0x0000000991217c10 */ /* 0x000fe4000a7fe4ff */
[----:B------:R-:W-:Y:S01]  /*6920*/  IADD3 RZ, P2, PT, R118, UR27, RZ ;  /* 0x0000001b76ff7c10 */ /* 0x000fe2000ff5e0ff */
[----:B--2---:R-:W2:Y:S01]  /*6930*/  LDG.E.U8 R230, desc[UR22][R230.64] ;  /* 0x00000016e6e67981 */ /* 0x004ea2000c1e1100 */
[----:B------:R-:W-:Y:S02]  /*6940*/  IADD3 R58, P4, PT, R150, UR27, RZ ;  /* 0x0000001b963a7c10 */ /* 0x000fe4000ff9e0ff */
[----:B------:R-:W-:Y:S01]  /*6950*/  IADD3.X R233, PT, PT, R119, UR4, RZ, P2, !PT ;  /* 0x0000000477e97c10 */ /* 0x000fe200097fe4ff */
[----:B------:R-:W2:Y:S01]  /*6960*/  LDG.E.U8 R229, desc[UR22][R32.64] ;  /* 0x0000001620e57981 */ /* 0x000ea2000c1e1100 */
[----:B------:R-:W-:-:S02]  /*6970*/  IADD3.X R59, PT, PT, R151, UR9, RZ, P4, !PT ;  /* 0x00000009973b7c10 */ /* 0x000fc4000a7fe4ff */
[----:B------:R-:W-:Y:S01]  /*6980*/  IADD3 RZ, P2, PT, R148, UR27, RZ ;  /* 0x0000001b94ff7c10 */ /* 0x000fe2000ff5e0ff */
[----:B------:R-:W2:Y:S01]  /*6990*/  LDG.E.U8 R225, desc[UR22][R54.64] ;  /* 0x0000001636e17981 */ /* 0x000ea2000c1e1100 */
[----:B------:R-:W-:-:S03]  /*69a0*/  IADD3 RZ, P3, PT, R152, UR27, RZ ;  /* 0x0000001b98ff7c10 */ /* 0x000fc6000ff7e0ff */
[----:B------:R0:W2:Y:S01]  /*69b0*/  LDG.E.U8 R231, desc[UR22][R34.64] ;  /* 0x0000001622e77981 */ /* 0x0000a2000c1e1100 */
[----:B------:R-:W-:Y:S02]  /*69c0*/  IADD3.X R63, PT, PT, R149, UR4, RZ, P2, !PT ;  /* 0x00000004953f7c10 */ /* 0x000fe400097fe4ff */
[----:B------:R-:W-:Y:S01]  /*69d0*/  IADD3.X R61, PT, PT, R153, UR4, RZ, P3, !PT ;  /* 0x00000004993d7c10 */ /* 0x000fe20009ffe4ff */
[----:B------:R1:W2:Y:S01]  /*69e0*/  LDG.E.U8 R227, desc[UR22][R58.64] ;  /* 0x000000163ae37981 */ /* 0x0002a2000c1e1100 */
[----:B------:R-:W-:Y:S02]  /*69f0*/  IADD3 RZ, P2, PT, R158, UR27, RZ ;  /* 0x0000001b9eff7c10 */ /* 0x000fe4000ff5e0ff */
[----:B0-----:R-:W-:Y:S01]  /*6a00*/  IADD3 R34, P4, PT, R154, UR27, RZ ;  /* 0x0000001b9a227c10 */ /* 0x001fe2000ff9e0ff */
[----:B------:R0:W2:Y:S01]  /*6a10*/  LDG.E.U8 R228, desc[UR22][R60.64] ;  /* 0x000000163ce47981 */ /* 0x0000a2000c1e1100 */
[----:B------:R-:W-:Y:S02]  /*6a20*/  IADD3 RZ, P3, PT, R156, UR27, RZ ;  /* 0x0000001b9cff7c10 */ /* 0x000fe4000ff7e0ff */
[----:B------:R-:W-:-:S02]  /*6a30*/  IADD3.X R35, PT, PT, R155, UR9, RZ, P4, !PT ;  /* 0x000000099b237c10 */ /* 0x000fc4000a7fe4ff */
[----:B------:R-:W-:Y:S02]  /*6a40*/  IADD3 R32, P4, PT, R162, UR27, RZ ;  /* 0x0000001ba2207c10 */ /* 0x000fe4000ff9e0ff */
[----:B------:R-:W-:Y:S02]  /*6a50*/  IADD3 R62, PT, PT, R148, UR27, RZ ;  /* 0x0000001b943e7c10 */ /* 0x000fe4000fffe0ff */
[----:B------:R-:W-:Y:S02]  /*6a60*/  IADD3.X R55, PT, PT, R159, UR4, RZ, P2, !PT ;  /* 0x000000049f377c10 */ /* 0x000fe400097fe4ff */
[----:B------:R-:W-:Y:S01]  /*6a70*/  IADD3.X R57, PT, PT, R157, UR4, RZ, P3, !PT ;  /* 0x000000049d397c10 */ /* 0x000fe20009ffe4ff */
[----:B------:R0:W2:Y:S01]  /*6a80*/  LDG.E.U8 R223, desc[UR22][R62.64] ;  /* 0x000000163edf7981 */ /* 0x0000a2000c1e1100 */
[----:B------:R-:W-:Y:S02]  /*6a90*/  IADD3.X R33, PT, PT, R163, UR9, RZ, P4, !PT ;  /* 0x00000009a3217c10 */ /* 0x000fe4000a7fe4ff */
[----:B-1----:R-:W-:-:S02]  /*6aa0*/  IADD3 R58, P4, PT, R160, UR27, RZ ;  /* 0x0000001ba03a7c10 */ /* 0x002fc4000ff9e0ff */
[----:B------:R-:W-:Y:S02]  /*6ab0*/  IADD3 RZ, P2, PT, R164, UR27, RZ ;  /* 0x0000001ba4ff7c10 */ /* 0x000fe4000ff5e0ff */
[----:B------:R-:W-:Y:S01]  /*6ac0*/  IADD3 R232, PT, PT, R118, UR27, RZ ;  /* 0x0000001b76e87c10 */ /* 0x000fe2000fffe0ff */
[----:B------:R-:W-:Y:S01]  /*6ad0*/  VIADD R56, R156, UR27 ;  /* 0x0000001b9c387c36 */ /* 0x000fe20008000000 */
[----:B0-----:R-:W-:Y:S01]  /*6ae0*/  IADD3 R60, P3, PT, R166, UR27, RZ ;  /* 0x0000001ba63c7c10 */ /* 0x001fe2000ff7e0ff */
[----:B------:R-:W-:Y:S01]  /*6af0*/  USHF.R.S32.HI UR8, URZ, 0x1f, UR27 ;  /* 0x0000001fff087899 */ /* 0x000fe2000801141b */
[----:B------:R-:W-:Y:S01]  /*6b00*/  IADD3.X R59, PT, PT, R161, UR9, RZ, P4, !PT ;  /* 0x00000009a13b7c10 */ /* 0x000fe2000a7fe4ff */
[----:B------:R-:W2:Y:S01]  /*6b10*/  LDG.E.U8 R236, desc[UR22][R32.64] ;  /* 0x0000001620ec7981 */ /* 0x000ea2000c1e1100 */
[----:B------:R-:W-:Y:S02]  /*6b20*/  IADD3.X R63, PT, PT, R165, UR4, RZ, P2, !PT ;  /* 0x00000004a53f7c10 */ /* 0x000fe400097fe4ff */
[----:B------:R-:W-:Y:S01]  /*6b30*/  IADD3.X R61, PT, PT, R167, UR9, RZ, P3, !PT ;  /* 0x00000009a73d7c10 */ /* 0x000fe20009ffe4ff */
[----:B------:R-:W2:Y:S01]  /*6b40*/  LDG.E.U8 R232, desc[UR22][R232.64] ;  /* 0x00000016e8e87981 */ /* 0x000ea2000c1e1100 */
[----:B------:R-:W-:-:S02]  /*6b50*/  IADD3 RZ, P3, PT, R168, UR27, RZ ;  /* 0x0000001ba8ff7c10 */ /* 0x000fc4000ff7e0ff */
[----:B------:R-:W-:Y:S01]  /*6b60*/  IADD3 RZ, P2, PT, R172, UR27, RZ ;  /* 0x0000001bacff7c10 */ /* 0x000fe2000ff5e0ff */
[----:B------:R0:W2:Y:S03]  /*6b70*/  LDG.E.U8 R237, desc[UR22][R58.64] ;  /* 0x000000163aed7981 */ /* 0x0000a6000c1e1100 */
[----:B------:R-:W-:Y:S01]  /*6b80*/  IADD3.X R67, PT, PT, R173, UR4, RZ, P2, !PT ;  /* 0x00000004ad437c10 */ /* 0x000fe200097fe4ff */
[----:B------:R-:W2:Y:S04]  /*6b90*/  LDG.E.U8 R235, desc[UR22][R56.64] ;  /* 0x0000001638eb7981 */ /* 0x000ea8000c1e1100 */
[----:B------:R1:W2:Y:S01]  /*6ba0*/  LDG.E.U8 R233, desc[UR22][R34.64] ;  /* 0x0000001622e97981 */ /* 0x0002a2000c1e1100 */
[----:B0-----:R-:W-:-:S02]  /*6bb0*/  IADD3 R58, P2, PT, R178, UR27, RZ ;  /* 0x0000001bb23a7c10 */ /* 0x001fc4000ff5e0ff */
[----:B------:R-:W-:Y:S01]  /*6bc0*/  IADD3 R54, PT, PT, R158, UR27, RZ ;  /* 0x0000001b9e367c10 */ /* 0x000fe2000fffe0ff */
[----:B------:R-:W2:Y:S01]  /*6bd0*/  LDG.E.U8 R238, desc[UR22][R60.64] ;  /* 0x000000163cee7981 */ /* 0x000ea2000c1e1100 */
[----:B-1----:R-:W-:-:S03]  /*6be0*/  IADD3.X R35, PT, PT, R169, UR4, RZ, P3, !PT ;  /* 0x00000004a9237c10 */ /* 0x002fc60009ffe4ff */
[----:B------:R0:W2:Y:S01]  /*6bf0*/  LDG.E.U8 R234, desc[UR22][R54.64] ;  /* 0x0000001636ea7981 */ /* 0x0000a2000c1e1100 */
[----:B------:R-:W-:Y:S02]  /*6c00*/  IADD3 RZ, P3, PT, R174, UR27, RZ ;  /* 0x0000001baeff7c10 */ /* 0x000fe4000ff7e0ff */
[----:B------:R-:W-:Y:S02]  /*6c10*/  IADD3 R64, P4, PT, R170, UR27, RZ ;  /* 0x0000001baa407c10 */ /* 0x000fe4000ff9e0ff */
[----:B------:R-:W-:Y:S02]  /*6c20*/  IADD3.X R57, PT, PT, R175, UR8, RZ, P3, !PT ;  /* 0x00000008af397c10 */ /* 0x000fe40009ffe4ff */
[----:B------:R-:W-:Y:S02]  /*6c30*/  IADD3.X R59, PT, PT, R179, UR9, RZ, P2, !PT ;  /* 0x00000009b33b7c10 */ /* 0x000fe400097fe4ff */
[----:B------:R-:W-:Y:S02]  /*6c40*/  IADD3 R32, P3, PT, R176, UR27, RZ ;  /* 0x0000001bb0207c10 */ /* 0x000fe4000ff7e0ff */
[----:B------:R-:W-:Y:S01]  /*6c50*/  IADD3 RZ, P2, PT, R182, UR27, RZ ;  /* 0x0000001bb6ff7c10 */ /* 0x000fe2000ff5e0ff */
[----:B------:R-:W-:Y:S01]  /*6c60*/  VIADD R34, R168, UR27 ;  /* 0x0000001ba8227c36 */ /* 0x000fe20008000000 */
[----:B------:R-:W-:Y:S01]  /*6c70*/  IADD3 R62, PT, PT, R164, UR27, RZ ;  /* 0x0000001ba43e7c10 */ /* 0x000fe2000fffe0ff */
[----:B------:R-:W-:Y:S01]  /*6c80*/  VIADD R56, R174, UR27 ;  /* 0x0000001bae387c36 */ /* 0x000fe20008000000 */
[----:B------:R-:W-:Y:S01]  /*6c90*/  IADD3.X R65, PT, PT, R171, UR9, RZ, P4, !PT ;  /* 0x00000009ab417c10 */ /* 0x000fe2000a7fe4ff */
[----:B------:R-:W2:Y:S01]  /*6ca0*/  LDG.E.U8 R240, desc[UR22][R58.64] ;  /* 0x000000163af07981 */ /* 0x000ea2000c1e1100 */
[----:B------:R-:W-:-:S02]  /*6cb0*/  IADD3 R66, PT, PT, R172, UR27, RZ ;  /* 0x0000001bac427c10 */ /* 0x000fc4000fffe0ff */
[----:B------:R-:W-:Y:S01]  /*6cc0*/  IADD3.X R33, PT, PT, R177, UR9, RZ, P3, !PT ;  /* 0x00000009b1217c10 */ /* 0x000fe20009ffe4ff */
[----:B------:R-:W2:Y:S01]  /*6cd0*/  LDG.E.U8 R62, desc[UR22][R62.64] ;  /* 0x000000163e3e7981 */ /* 0x000ea2000c1e1100 */
[----:B0-----:R-:W-:Y:S02]  /*6ce0*/  IADD3.X R55, PT, PT, R183, UR4, RZ, P2, !PT ;  /* 0x00000004b7377c10 */ /* 0x001fe400097fe4ff */
[----:B------:R-:W-:Y:S01]  /*6cf0*/  IADD3 R60, P2, PT, R184, UR27, RZ ;  /* 0x0000001bb83c7c10 */ /* 0x000fe2000ff5e0ff */
[----:B------:R-:W2:Y:S01]  /*6d00*/  LDG.E.U8 R64, desc[UR22][R64.64] ;  /* 0x0000001640407981 */ /* 0x000ea2000c1e1100 */
[----:B------:R-:W-:Y:S02]  /*6d10*/  IADD3 R54, PT, PT, R182, UR27, RZ ;  /* 0x0000001bb6367c10 */ /* 0x000fe4000fffe0ff */
[----:B------:R-:W-:Y:S01]  /*6d20*/  IADD3.X R61, PT, PT, R185, UR9, RZ, P2, !PT ;  /* 0x00000009b93d7c10 */ /* 0x000fe200097fe4ff */
[----:B------:R0:W2:Y:S01]  /*6d30*/  LDG.E.U8 R239, desc[UR22][R34.64] ;  /* 0x0000001622ef7981 */ /* 0x0000a2000c1e1100 */
[----:B------:R-:W-:-:S03]  /*6d40*/  IADD3 RZ, P2, PT, R188, UR27, RZ ;  /* 0x0000001bbcff7c10 */ /* 0x000fc6000ff5e0ff */
[----:B------:R-:W2:Y:S04]  /*6d50*/  LDG.E.U8 R66, desc[UR22][R66.64] ;  /* 0x0000001642427981 */ /* 0x000ea8000c1e1100 */
[----:B------:R1:W2:Y:S01]  /*6d60*/  LDG.E.U8 R65, desc[UR22][R56.64] ;  /* 0x0000001638417981 */ /* 0x0002a2000c1e1100 */
[----:B0-----:R-:W-:-:S03]  /*6d70*/  IADD3 R34, P3, PT, R180, UR27, RZ ;  /* 0x0000001bb4227c10 */ /* 0x001fc6000ff7e0ff */
[----:B------:R-:W2:Y:S01]  /*6d80*/  LDG.E.U8 R241, desc[UR22][R32.64] ;  /* 0x0000001620f17981 */ /* 0x000ea2000c1e1100 */
[----:B------:R-:W-:Y:S02]  /*6d90*/  IADD3.X R59, PT, PT, R189, UR4, RZ, P2, !PT ;  /* 0x00000004bd3b7c10 */ /* 0x000fe400097fe4ff */
[----:B------:R-:W-:Y:S01]  /*6da0*/  IADD3.X R35, PT, PT, R181, UR9, RZ, P3, !PT ;  /* 0x00000009b5237c10 */ /* 0x000fe20009ffe4ff */
[----:B------:R0:W2:Y:S01]  /*6db0*/  LDG.E.U8 R67, desc[UR22][R54.64] ;  /* 0x0000001636437981 */ /* 0x0000a2000c1e1100 */
[----:B-1----:R-:W-:-:S03]  /*6dc0*/  IADD3 R56, P3, PT, R186, UR27, RZ ;  /* 0x0000001bba387c10 */ /* 0x002fc6000ff7e0ff */
[----:B------:R1:W2:Y:S01]  /*6dd0*/  LDG.E.U8 R242, desc[UR22][R34.64] ;  /* 0x0000001622f27981 */ /* 0x0002a2000c1e1100 */
[----:B------:R-:W-:Y:S01]  /*6de0*/  IADD3.X R57, PT, PT, R187, UR9, RZ, P3, !PT ;  /* 0x00000009bb397c10 */ /* 0x000fe20009ffe4ff */
[----:B------:R-:W-:Y:S02]  /*6df0*/  VIADD R58, R188, UR27 ;  /* 0x0000001bbc3a7c36 */ /* 0x000fe40008000000 */
[----:B------:R-:W2:Y:S01]  /*6e00*/  LDG.E.U8 R60, desc[UR22][R60.64] ;  /* 0x000000163c3c7981 */ /* 0x000ea2000c1e1100 */
[----:B0-----:R-:W-:Y:S02]  /*6e10*/  IADD3 R54, P2, PT, R194, UR27, RZ ;  /* 0x0000001bc2367c10 */ /* 0x001fe4000ff5e0ff */
[----:B------:R-:W-:Y:S01]  /*6e20*/  IADD3 R32, P3, PT, R190, UR27, RZ ;  /* 0x0000001bbe207c10 */ /* 0x000fe2000ff7e0ff */
[----:B------:R-:W2:Y:S01]  /*6e30*/  LDG.E.U8 R57, desc[UR22][R56.64] ;  /* 0x0000001638397981 */ /* 0x000ea2000c1e1100 */
[----:B------:R-:W-:Y:S02]  /*6e40*/  IADD3.X R55, PT, PT, R195, UR9, RZ, P2, !PT ;  /* 0x00000009c3377c10 */ /* 0x000fe400097fe4ff */
[----:B-1----:R-:W-:Y:S01]  /*6e50*/  IADD3 R34, P2, PT, R192, UR27, RZ ;  /* 0x0000001bc0227c10 */ /* 0x002fe2000ff5e0ff */
[----:B------:R-:W2:Y:S01]  /*6e60*/  LDG.E.U8 R58, desc[UR22][R58.64] ;  /* 0x000000163a3a7981 */ /* 0x000ea2000c1e1100 */
[----:B------:R-:W-:-:S02]  /*6e70*/  IADD3.X R33, PT, PT, R191, UR9, RZ, P3, !PT ;  /* 0x00000009bf217c10 */ /* 0x000fc40009ffe4ff */
[----:B------:R-:W-:Y:S01]  /*6e80*/  IADD3.X R35, PT, PT, R193, UR9, RZ, P2, !PT ;  /* 0x00000009c1237c10 */ /* 0x000fe200097fe4ff */
[----:B------:R0:W2:Y:S04]  /*6e90*/  LDG.E.U8 R54, desc[UR22][R54.64] ;  /* 0x0000001636367981 */ /* 0x0000a8000c1e1100 */
[----:B------:R1:W2:Y:S04]  /*6ea0*/  LDG.E.U8 R63, desc[UR22][R32.64] ;  /* 0x00000016203f7981 */ /* 0x0002a8000c1e1100 */
[----:B------:R0:W2:Y:S01]  /*6eb0*/  LDG.E.U8 R56, desc[UR22][R34.64] ;  /* 0x0000001622387981 */ /* 0x0000a2000c1e1100 */
[----:B------:R-:W-:-:S02]  /*6ec0*/  F2FP.SATFINITE.E4M3.F32.PACK_AB_MERGE_C R6, R7, R6, RZ ;  /* 0x000000060706723e */ /* 0x000fc400048070ff */
[----:B------:R-:W-:Y:S02]  /*6ed0*/  SHF.L.U32 R7, R2, 0x4, RZ ;  /* 0x0000000402077819 */ /* 0x000fe400000006ff */
[----:B------:R-:W-:Y:S02]  /*6ee0*/  F2FP.SATFINITE.E4M3.F32.PACK_AB_MERGE_C R13, R14, R13, RZ ;  /* 0x0000000d0e0d723e */ /* 0x000fe400048070ff */
[----:B------:R-:W-:Y:S02]  /*6ef0*/  LOP3.LUT R14, R7, 0x70, RZ, 0xc0, !PT ;  /* 0x00000070070e7812 */ /* 0x000fe400078ec0ff */
[----:B------:R-:W-:-:S05]  /*6f00*/  LOP3.LUT R7, R2, 0x60, RZ, 0xc0, !PT ;  /* 0x0000006002077812 */ /* 0x000fca00078ec0ff */
[----:B------:R-:W-:Y:S01]  /*6f10*/  IMAD R14, R7, 0x40, R14 ;  /* 0x00000040070e7824 */ /* 0x000fe200078e020e */
[C---:B------:R-:W-:Y:S01]  /*6f20*/  SHF.L.U32 R7, R2.reuse, 0x2, RZ ;  /* 0x0000000202077819 */ /* 0x040fe200000006ff */
[----:B0-----:R-:W-:-:S03]  /*6f30*/  IMAD.SHL.U32 R55, R2, 0x80, RZ ;  /* 0x0000008002377824 */ /* 0x001fc600078e00ff */
[----:B------:R-:W-:Y:S02]  /*6f40*/  LOP3.LUT R14, R14, 0x40, R7, 0x78, !PT ;  /* 0x000000400e0e7812 */ /* 0x000fe400078e7807 */
[----:B------:R-:W-:Y:S02]  /*6f50*/  LOP3.LUT R7, R2, 0x7f, RZ, 0xc0, !PT ;  /* 0x0000007f02077812 */ /* 0x000fe400078ec0ff */
[----:B-1----:R-:W-:Y:S02]  /*6f60*/  F2FP.SATFINITE.E4M3.F32.PACK_AB_MERGE_C R32, R16, R15, RZ ;  /* 0x0000000f1020723e */ /* 0x002fe400048070ff */
[C---:B------:R-:W-:Y:S02]  /*6f70*/  LOP3.LUT R16, R7.reuse, 0x10, RZ, 0x3c, !PT ;  /* 0x0000001007107812 */ /* 0x040fe400078e3cff */
[----:B------:R-:W-:Y:S02]  /*6f80*/  LOP3.LUT R55, R14, 0x780, R55, 0xf8, !PT ;  /* 0x000007800e377812 */ /* 0x000fe400078ef837 */
[----:B------:R-:W-:-:S02]  /*6f90*/  LOP3.LUT R14, R7, 0x20, RZ, 0x3c, !PT ;  /* 0x00000020070e7812 */ /* 0x000fc400078e3cff */
[----:B------:R-:W-:Y:S02]  /*6fa0*/  F2FP.SATFINITE.E4M3.F32.PACK_AB_MERGE_C R34, R18, R17, RZ ;  /* 0x000000111222723e */ /* 0x000fe400048070ff */
[C---:B------:R-:W-:Y:S02]  /*6fb0*/  LOP3.LUT R15, R7.reuse, 0x30, RZ, 0x3c, !PT ;  /* 0x00000030070f7812 */ /* 0x040fe400078e3cff */
[----:B------:R-:W-:Y:S02]  /*6fc0*/  LOP3.LUT R17, R7, 0x40, RZ, 0x3c, !PT ;  /* 0x0000004007117812 */ /* 0x000fe400078e3cff */
[----:B------:R-:W-:Y:S01]  /*6fd0*/  F2FP.SATFINITE.E4M3.F32.PACK_AB_MERGE_C R10, R205, R10, RZ ;  /* 0x0000000acd0a723e */ /* 0x000fe200048070ff */
[----:B------:R-:W-:Y:S01]  /*6fe0*/  FADD R59, -R3, R202 ;  /* 0x000000ca033b7221 */ /* 0x000fe20000000100 */
[----:B------:R-:W-:Y:S02]  /*6ff0*/  F2FP.SATFINITE.E4M3.F32.PACK_AB_MERGE_C R33, R28, R19, RZ ;  /* 0x000000131c21723e */ /* 0x000fe400048070ff */
[----:B------:R-:W-:-:S02]  /*7000*/  F2FP.SATFINITE.E4M3.F32.PACK_AB_MERGE_C R35, R30, R29, RZ ;  /* 0x0000001d1e23723e */ /* 0x000fc400048070ff */
[----:B------:R-:W-:Y:S02]  /*7010*/  LOP3.LUT R61, R7, 0x70, RZ, 0x3c, !PT ;  /* 0x00000070073d7812 */ /* 0x000fe400078e3cff */
[----:B------:R-:W-:Y:S02]  /*7020*/  F2FP.SATFINITE.E4M3.F32.PACK_AB_MERGE_C R29, R9, R8, R10 ;  /* 0x00000008091d723e */ /* 0x000fe4000480700a */
[----:B------:R-:W-:Y:S02]  /*7030*/  F2FP.SATFINITE.E4M3.F32.PACK_AB_MERGE_C R28, R5, R4, R6 ;  /* 0x00000004051c723e */ /* 0x000fe40004807006 */
[----:B------:R-:W-:Y:S01]  /*7040*/  F2FP.SATFINITE.E4M3.F32.PACK_AB_MERGE_C R30, R12, R11, R13 ;  /* 0x0000000b0c1e723e */ /* 0x000fe2000480700d */
[----:B------:R-:W-:-:S06]  /*7050*/  FMUL R59, R59, 1.4426950216293334961 ;  /* 0x3fb8aa3b3b3b7820 */ /* 0x000fcc0000400000 */
[----:B------:R-:W0:Y:S01]  /*7060*/  MUFU.EX2 R59, R59 ;  /* 0x0000003b003b7308 */ /* 0x000e220000000800 */
[----:B------:R-:W-:Y:S02]  /*7070*/  F2FP.SATFINITE.E4M3.F32.PACK_AB_MERGE_C R204, R204, R31, RZ ;  /* 0x0000001fcccc723e */ /* 0x000fe400048070ff */
[----:B------:R-:W-:Y:S02]  /*7080*/  F2FP.SATFINITE.E4M3.F32.PACK_AB_MERGE_C R206, R207, R206, RZ ;  /* 0x000000cecfce723e */ /* 0x000fe400048070ff */
[----:B------:R-:W-:Y:S02]  /*7090*/  F2FP.SATFINITE.E4M3.F32.PACK_AB_MERGE_C R31, R200, R199, R32 ;  /* 0x000000c7c81f723e */ /* 0x000fe40004807020 */
[----:B------:R-:W-:Y:S02]  /*70a0*/  F2FP.SATFINITE.E4M3.F32.PACK_AB_MERGE_C R209, R210, R209, RZ ;  /* 0x000000d1d2d1723e */ /* 0x000fe400048070ff */
[----:B------:R-:W-:Y:S02]  /*70b0*/  F2FP.SATFINITE.E4M3.F32.PACK_AB_MERGE_C R211, R212, R211, RZ ;  /* 0x000000d3d4d3723e */ /* 0x000fe400048070ff */
[----:B------:R-:W-:-:S02]  /*70c0*/  F2FP.SATFINITE.E4M3.F32.PACK_AB_MERGE_C R213, R214, R213, RZ ;  /* 0x000000d5d6d5723e */ /* 0x000fc400048070ff */
[----:B------:R-:W-:Y:S02]  /*70d0*/  F2FP.SATFINITE.E4M3.F32.PACK_AB_MERGE_C R215, R216, R215, RZ ;  /* 0x000000d7d8d7723e */ /* 0x000fe400048070ff */
[----:B------:R-:W-:Y:S02]  /*70e0*/  F2FP.SATFINITE.E4M3.F32.PACK_AB_MERGE_C R217, R218, R217, RZ ;  /* 0x000000d9dad9723e */ /* 0x000fe400048070ff */
[----:B------:R-:W-:Y:S02]  /*70f0*/  F2FP.SATFINITE.E4M3.F32.PACK_AB_MERGE_C R219, R220, R219, RZ ;  /* 0x000000dbdcdb723e */ /* 0x000fe400048070ff */
[----:B------:R-:W-:Y:S02]  /*7100*/  F2FP.SATFINITE.E4M3.F32.PACK_AB_MERGE_C R208, R208, R221, RZ ;  /* 0x000000ddd0d0723e */ /* 0x000fe400048070ff */
[----:B------:R-:W-:Y:S02]  /*7110*/  F2FP.SATFINITE.E4M3.F32.PACK_AB_MERGE_C R32, R21, R20, R34 ;  /* 0x000000141520723e */ /* 0x000fe40004807022 */
[----:B------:R-:W-:-:S02]  /*7120*/  F2FP.SATFINITE.E4M3.F32.PACK_AB_MERGE_C R34, R25, R24, R35 ;  /* 0x000000181922723e */ /* 0x000fc40004807023 */
[----:B------:R-:W-:Y:S02]  /*7130*/  F2FP.SATFINITE.E4M3.F32.PACK_AB_MERGE_C R33, R23, R22, R33 ;  /* 0x000000161721723e */ /* 0x000fe40004807021 */
[----:B------:R-:W-:Y:S02]  /*7140*/  F2FP.SATFINITE.E4M3.F32.PACK_AB_MERGE_C R35, R27, R26, R204 ;  /* 0x0000001a1b23723e */ /* 0x000fe400048070cc */
[----:B------:R-:W-:Y:S02]  /*7150*/  F2FP.SATFINITE.E4M3.F32.PACK_AB_MERGE_C R20, R37, R36, R206 ;  /* 0x000000242514723e */ /* 0x000fe400048070ce */
[----:B------:R-:W-:Y:S02]  /*7160*/  F2FP.SATFINITE.E4M3.F32.PACK_AB_MERGE_C R21, R39, R38, R209 ;  /* 0x000000262715723e */ /* 0x000fe400048070d1 */
[----:B------:R-:W-:Y:S02]  /*7170*/  F2FP.SATFINITE.E4M3.F32.PACK_AB_MERGE_C R22, R43, R42, R211 ;  /* 0x0000002a2b16723e */ /* 0x000fe400048070d3 */
[----:B------:R-:W-:-:S02]  /*7180*/  F2FP.SATFINITE.E4M3.F32.PACK_AB_MERGE_C R23, R45, R44, R213 ;  /* 0x0000002c2d17723e */ /* 0x000fc400048070d5 */
[----:B------:R-:W-:Y:S02]  /*7190*/  LOP3.LUT R36, R55, 0x20, RZ, 0x3c, !PT ;  /* 0x0000002037247812 */ /* 0x000fe400078e3cff */
[----:B------:R-:W-:Y:S02]  /*71a0*/  F2FP.SATFINITE.E4M3.F32.PACK_AB_MERGE_C R25, R49, R48, R217 ;  /* 0x000000303119723e */ /* 0x000fe400048070d9 */
[----:B------:R-:W-:Y:S02]  /*71b0*/  F2FP.SATFINITE.E4M3.F32.PACK_AB_MERGE_C R24, R47, R46, R215 ;  /* 0x0000002e2f18723e */ /* 0x000fe400048070d7 */
[----:B------:R-:W-:Y:S02]  /*71c0*/  F2FP.SATFINITE.E4M3.F32.PACK_AB_MERGE_C R26, R51, R50, R219 ;  /* 0x00000032331a723e */ /* 0x000fe400048070db */
[----:B------:R-:W-:Y:S01]  /*71d0*/  F2FP.SATFINITE.E4M3.F32.PACK_AB_MERGE_C R27, R53, R52, R208 ;  /* 0x00000034351b723e */ /* 0x000fe200048070d0 */
[----:B---3--:R-:W-:Y:S04]  /*71e0*/  STS.U8 [R201+UR11+0x4400], R224 ;  /* 0x004400e0c9007988 */ /* 0x008fe8000800000b */
[----:B----4-:R-:W-:Y:S04]  /*71f0*/  STS.U8 [R201+UR11+0x4000], R222 ;  /* 0x004000dec9007988 */ /* 0x010fe8000800000b */
[----:B-----5:R-:W-:Y:S04]  /*7200*/  STS.U8 [R201+UR11+0x4c00], R226 ;  /* 0x004c00e2c9007988 */ /* 0x020fe8000800000b */
[----:B--2---:R1:W-:Y:S02]  /*7210*/  STS.U8 [R201+UR11+0x4800], R230 ;  /* 0x004800e6c9007988 */ /* 0x0043e4000800000b */
[----:B-1----:R-:W-:-:S02]  /*7220*/  LOP3.LUT R201, R7, 0x60, RZ, 0x3c, !PT ;  /* 0x0000006007c97812 */ /* 0x002fc400078e3cff */
[----:B------:R-:W-:Y:S04]  /*7230*/  STS.U8 [R203+UR11+0x4080], R232 ;  /* 0x004080e8cb007988 */ /* 0x000fe8000800000b */
[----:B------:R-:W-:Y:S04]  /*7240*/  STS.U8 [R16+UR11+0x4880], R225 ;  /* 0x004880e110007988 */ /* 0x000fe8000800000b */
[----:B------:R-:W-:Y:S04]  /*7250*/  STS.U8 [R16+UR11+0x4480], R231 ;  /* 0x004480e710007988 */ /* 0x000fe8000800000b */
[----:B------:R1:W-:Y:S04]  /*7260*/  STS.U8 [R16+UR11+0x4c80], R229 ;  /* 0x004c80e510007988 */ /* 0x0003e8000800000b */
[----:B------:R-:W-:Y:S04]  /*7270*/  STS.U8 [R14+UR11+0x4100], R223 ;  /* 0x004100df0e007988 */ /* 0x000fe8000800000b */
[----:B------:R-:W-:Y:S01]  /*7280*/  STS.U8 [R14+UR11+0x4500], R228 ;  /* 0x004500e40e007988 */ /* 0x000fe2000800000b */
[----:B-1----:R-:W-:-:S03]  /*7290*/  LOP3.LUT R16, R7, 0x50, RZ, 0x3c, !PT ;  /* 0x0000005007107812 */ /* 0x002fc600078e3cff */
        /* <DEDUP_REMOVED lines=13> */
[----:B------:R1:W-:Y:S02]  /*7370*/  STS.U8 [R16+UR11+0x4e80], R241 ;  /* 0x004e80f110007988 */ /* 0x0003e4000800000b */
[----:B-1----:R-:W-:Y:S01]  /*7380*/  LDTM.16dp32bit_t0_t15.x16 R4, tmem[UR12] ;  /* 0x0000000c000479ee */ /* 0x002fe20008a00000 */
[----:B------:R-:W0:Y:S01]  /*7390*/  LDTM.16dp32bit_t16_t31.x16 R4, tmem[UR12+0x10] ;  /* 0x0000100c000479ee */ /* 0x000e220008a20000 */
        /* <DEDUP_REMOVED lines=9> */
[----:B------:R1:W-:Y:S01]  /*7430*/  STS.128 [R55+UR11], R28 ;  /* 0x0000001c37007988 */ /* 0x0003e20008000c0b */
[C---:B0-----:R-:W-:Y:S01]  /*7440*/  FMUL R4, R59.reuse, R4 ;  /* 0x000000043b047220 */ /* 0x041fe20000400000 */
[C---:B------:R-:W-:Y:S01]  /*7450*/  FMUL R5, R59.reuse, R5 ;  /* 0x000000053b057220 */ /* 0x040fe20000400000 */
[C---:B------:R-:W-:Y:S01]  /*7460*/  FMUL R6, R59.reuse, R6 ;  /* 0x000000063b067220 */ /* 0x040fe20000400000 */
[----:B------:R0:W-:Y:S01]  /*7470*/  STS.128 [R57+UR11], R32 ;  /* 0x0000002039007988 */ /* 0x0001e20008000c0b */
        /* <DEDUP_REMOVED lines=8> */
[----:B------:R-:W-:Y:S01]  /*7500*/  FMUL R15, R59, R15 ;  /* 0x0000000f3b0f7220 */ /* 0x000fe20000400000 */
[----:B-1----:R-:W-:Y:S01]  /*7510*/  LOP3.LUT R55, R55, 0x30, RZ, 0x3c, !PT ;  /* 0x0000003037377812 */ /* 0x002fe200078e3cff */
[C---:B------:R-:W-:Y:S01]  /*7520*/  FMUL R16, R59.reuse, R16 ;  /* 0x000000103b107220 */ /* 0x040fe20000400000 */
[C---:B------:R-:W-:Y:S01]  /*7530*/  FMUL R17, R59.reuse, R17 ;  /* 0x000000113b117220 */ /* 0x040fe20000400000 */
[C---:B------:R-:W-:Y:S01]  /*7540*/  FMUL R18, R59.reuse, R18 ;  /* 0x000000123b127220 */ /* 0x040fe20000400000 */
[----:B------:R-:W-:Y:S01]  /*7550*/  FMUL R19, R59, R19 ;  /* 0x000000133b137220 */ /* 0x000fe20000400000 */
[----:B------:R0:W-:Y:S04]  /*7560*/  STS.128 [R36+UR11], R20 ;  /* 0x0000001424007988 */ /* 0x0001e80008000c0b */
[----:B------:R0:W-:Y:S01]  /*7570*/  STS.128 [R55+UR11], R24 ;  /* 0x0000001837007988 */ /* 0x0001e20008000c0b */
[----:B------:R-:W-:Y:S01]  /*7580*/  NOP ;  /* 0x0000000000007918 */ /* 0x000fe20000000000 */
[----:B------:R0:W-:Y:S01]  /*7590*/  STTM.16dp32bit_t0_t15.x16 tmem[UR12], R4 ;  /* 0x00000004000079ed */ /* 0x0001e20008a0000c */
[----:B------:R0:W-:Y:S01]  /*75a0*/  STTM.16dp32bit_t16_t31.x16 tmem[UR12+0x10], R4 ;  /* 0x00001004000079ed */ /* 0x0001e20008a2000c */
[----:B------:R-:W1:Y:S02]  /*75b0*/  FENCE.VIEW.ASYNC.T ;  /* 0x00000000000073c6 */ /* 0x000e640000000200 */
[----:B-1----:R-:W-:Y:S06]  /*75c0*/  BAR.SYNC.DEFER_BLOCKING 0x0 ;  /* 0x0000000000007b1d */ /* 0x002fec0000010000 */
[----:B------:R1:W-:Y:S06]  /*75d0*/  MEMBAR.ALL.CTA ;  /* 0x0000000000007992 */ /* 0x0003ec0000008000 */
[----:B-1----:R-:W1:Y:S01]  /*75e0*/  FENCE.VIEW.ASYNC.S ;  /* 0x00000000000073c6 */ /* 0x002e620000000000 */
[----:B------:R-:W-:Y:S01]  /*75f0*/  ULEA UR13, UR26, UR11, 0x3 ;  /* 0x0000000b1a0d7291 */ /* 0x000fe2000f8e18ff */
[----:B------:R-:W-:Y:S01]  /*7600*/  FADD R40, R40, R41 ;  /* 0x0000002928287221 */ /* 0x000fe20000000000 */
[----:B------:R-:W-:-:S02]  /*7610*/  UMOV UR4, UR5 ;  /* 0x0000000500047c82 */ /* 0x000fc40008000000 */
[----:B------:R-:W-:Y:S01]  /*7620*/  UIADD3 UR13, UPT, UPT, UR13, 0x5800, URZ ;  /* 0x000058000d0d7890 */ /* 0x000fe2000fffe0ff */
[----:B-1----:R-:W-:Y:S06]  /*7630*/  BAR.SYNC.DEFER_BLOCKING 0x0 ;  /* 0x0000000000007b1d */ /* 0x002fec0000010000 */
[----:B------:R-:W-:Y:S05]  /*7640*/  BRA.U UP1, `(.L_x_15) ;  /* 0x0000000101547547 */ /* 0x000fea000b800000 */
[----:B------:R-:W-:Y:S01]  /*7650*/  UMOV UR18, UR29 ;  /* 0x0000001d00127c82 */ /* 0x000fe20008000000 */
[----:B------:R-:W-:Y:S01]  /*7660*/  UMOV UR19, 0x40004040 ;  /* 0x4000404000137882 */ /* 0x000fe20000000000 */
[----:B------:R-:W-:Y:S01]  /*7670*/  UMOV UR16, UR25 ;  /* 0x0000001900107c82 */ /* 0x000fe20008000000 */
        /* <DEDUP_REMOVED lines=18> */
.L_x_15:
[----:B------:R-:W-:Y:S01]  /*77a0*/  UIADD3 UR26, UPT, UPT, UR26, 0x1, URZ ;  /* 0x000000011a1a7890 */ /* 0x000fe2000fffe0ff */
[----:B------:R-:W-:Y:S01]  /*77b0*/  FFMA R198, R59, R198, R40 ;  /* 0x000000c63bc67223 */ /* 0x000fe20000000028 */
[----:B------:R-:W-:Y:S01]  /*77c0*/  UIADD3 UR6, UPT, UPT, UR6, 0x80, URZ ;  /* 0x0000008006067890 */ /* 0x000fe2000fffe0ff */
[----:B------:R-:W-:Y:S01]  /*77d0*/  IADD3 R197, PT, PT, R196, R197, RZ ;  /* 0x000000c5c4c57210 */ /* 0x000fe20007ffe0ff */
[----:B------:R-:W-:Y:S01]  /*77e0*/  UISETP.GT.AND UP2, UPT, UR26, 0x1, UPT ;  /* 0x000000011a00788c */ /* 0x000fe2000bf44270 */
[----:B------:R-:W-:Y:S01]  /*77f0*/  IMAD.U32 R208, RZ, RZ, UR4 ;  /* 0x00000004ffd07e24 */ /* 0x000fe2000f8e00ff */
[----:B------:R-:W-:Y:S01]  /*7800*/  MOV R202, R3 ;  /* 0x0000000300ca7202 */ /* 0x000fe20000000f00 */
[----:B------:R-:W-:Y:S02]  /*7810*/  UIADD3 UR27, UPT, UPT, UR15, UR27, URZ ;  /* 0x0000001b0f1b7290 */ /* 0x000fe4000fffe0ff */
[----:B-1----:R-:W-:Y:S02]  /*7820*/  USEL UR5, URZ, 0x1, !UP2 ;  /* 0x00000001ff057887 */ /* 0x002fe4000d000000 */
[----:B------:R-:W-:-:S02]  /*7830*/  USEL UR26, UR26, URZ, !UP2 ;  /* 0x000000ff1a1a7287 */ /* 0x000fc4000d000000 */
[----:B------:R-:W-:Y:S02]  /*7840*/  UISETP.GE.AND UP2, UPT, UR6, UR14, UPT ;  /* 0x0000000e0600728c */ /* 0x000fe4000bf46270 */
[----:B------:R-:W-:-:S07]  /*7850*/  ULOP3.LUT UR5, UR4, UR5, URZ, 0x3c, !UPT ;  /* 0x0000000504057292 */ /* 0x000fce000f8e3cff */
[----:B------:R-:W-:Y:S05]  /*7860*/  BRA.U !UP2, `(.L_x_16) ;  /* 0xffffffcd0ab87547 */ /* 0x000fea000b83ffff */
.L_x_11:
[----:B------:R-:W1:Y:S02]  /*7870*/  LDCU UR5, c[0x0][0x3f0] ;  /* 0x00007e00ff0577ac */ /* 0x000e640008000800 */
[----:B-1----:R-:W-:-:S09]  /*7880*/  UISETP.GE.AND UP0, UPT, UR5, 0x1, UPT ;  /* 0x000000010500788c */ /* 0x002fd2000bf06270 */
[----:B------:R-:W-:Y:S05]  /*7890*/  BRA.U !UP0, `(.L_x_17) ;  /* 0x0000000108107547 */ /* 0x000fea000b800000 */
[----:B------:R-:W-:-:S06]  /*78a0*/  USHF.L.U32 UR4, UR4, 0x1f, URZ ;  /* 0x0000001f04047899 */ /* 0x000fcc00080006ff */
[----:B0-2---:R-:W-:-:S04]  /*78b0*/  IMAD.U32 R4, RZ, RZ, UR4 ;  /* 0x00000004ff047e24 */ /* 0x005fc8000f8e00ff */
[----:B------:R-:W0:Y:S02]  /*78c0*/  SYNCS.PHASECHK.TRANS64.TRYWAIT P2, [UR13], R4 ;  /* 0x00000004ff0075a7 */ /* 0x000e24000804110d */
[----:B0-----:R-:W-:Y:S05]  /*78d0*/  @!P2 BRA `(.L_x_18) ;  /* 0x000000140010a947 */ /* 0x001fea0003800000 */
.L_x_17:
[----:B------:R-:W-:Y:S01]  /*78e0*/  BAR.SYNC.DEFER_BLOCKING 0x0 ;  /* 0x0000000000007b1d */ /* 0x000fe20000010000 */
[----:B------:R-:W-:Y:S01]  /*78f0*/  FSETP.GT.AND P2, PT, |R198|, 8.50705917302346158658e+37, PT ;  /* 0x7e800000c600780b */ /* 0x000fe20003f44200 */
[C---:B0-----:R-:W-:Y:S01]  /*7900*/  IMAD.SHL.U32 R22, R2.reuse, 0x10, RZ ;  /* 0x0000001002167824 */ /* 0x041fe200078e00ff */
[----:B------:R-:W-:Y:S02]  /*7910*/  SHF.L.U32 R20, R2, 0x5, RZ ;  /* 0x0000000502147819 */ /* 0x000fe400000006ff */
[----:B------:R-:W-:-:S03]  /*7920*/  FSETP.GEU.AND P4, PT, |R198|, 1.175494350822287508e-38, PT ;  /* 0x00800000c600780b */ /* 0x000fc60003f8e200 */
[----:B------:R-:W0:Y:S01]  /*7930*/  LDC R26, c[0x0][0x3e8] ;  /* 0x0000fa00ff1a7b82 */ /* 0x000e220000000800 */
[----:B------:R-:W-:Y:S01]  /*7940*/  LOP3.LUT R21, R20, 0x700, RZ, 0xc0, !PT ;  /* 0x0000070014157812 */ /* 0x000fe200078ec0ff */
[C---:B------:R-:W-:Y:S01]  /*7950*/  FMUL R20, R198.reuse, 8388608 ;  /* 0x4b000000c6147820 */ /* 0x040fe20000400000 */
[----:B------:R-:W-:Y:S01]  /*7960*/  FSETP.GEU.AND P3, PT, R198, 1.175494350822287508e-38, PT ;  /* 0x00800000c600780b */ /* 0x000fe20003f6e000 */
[----:B------:R-:W1:Y:S01]  /*7970*/  LDCU.64 UR4, c[0x0][0x3e0] ;  /* 0x00007c00ff0477ac */ /* 0x000e620008000a00 */
[----:B------:R-:W-:Y:S02]  /*7980*/  LOP3.LUT R23, R2, 0x60, RZ, 0xc0, !PT ;  /* 0x0000006002177812 */ /* 0x000fe400078ec0ff */
[----:B------:R-:W-:Y:S01]  /*7990*/  FSEL R25, R20, R198, !P3 ;  /* 0x000000c614197208 */ /* 0x000fe20005800000 */
[----:B------:R-:W-:Y:S01]  /*79a0*/  @P2 FMUL R198, R198, 0.25 ;  /* 0x3e800000c6c62820 */ /* 0x000fe20000400000 */
[----:B------:R-:W-:Y:S01]  /*79b0*/  LOP3.LUT R21, R21, 0x70, R22, 0xf8, !PT ;  /* 0x0000007015157812 */ /* 0x000fe200078ef816 */
[----:B------:R-:W-:Y:S01]  /*79c0*/  IMAD.SHL.U32 R20, R23, 0x2, RZ ;  /* 0x0000000217147824 */ /* 0x000fe200078e00ff */
[----:B------:R-:W-:Y:S01]  /*79d0*/  SHF.R.S32.HI R24, RZ, 0x2, R2 ;  /* 0x00000002ff187819 */ /* 0x000fe20000011402 */
[----:B------:R-:W-:Y:S01]  /*79e0*/  @!P4 FMUL R198, R198, 16777216 ;  /* 0x4b800000c6c6c820 */ /* 0x000fe20000400000 */
[----:B------:R-:W-:Y:S01]  /*79f0*/  SHF.L.U32 R27, R2, 0x2, RZ ;  /* 0x00000002021b7819 */ /* 0x000fe200000006ff */
[----:B------:R-:W3:Y:S01]  /*7a00*/  LDC.64 R32, c[0x0][0x398] ;  /* 0x0000e600ff207b82 */ /* 0x000ee20000000a00 */
[----:B------:R-:W-:-:S02]  /*7a10*/  LOP3.LUT R21, R21, R20, RZ, 0x3c, !PT ;  /* 0x0000001415157212 */ /* 0x000fc400078e3cff */
[----:B------:R-:W4:Y:S01]  /*7a20*/  MUFU.RCP R20, R198 ;  /* 0x000000c600147308 */ /* 0x000f220000001000 */
[----:B------:R-:W-:Y:S02]  /*7a30*/  LOP3.LUT R22, R22, 0x30, RZ, 0xc0, !PT ;  /* 0x0000003016167812 */ /* 0x000fe400078ec0ff */
[----:B------:R-:W-:Y:S01]  /*7a40*/  IADD3 R21, PT, PT, R21, UR11, RZ ;  /* 0x0000000b15157c10 */ /* 0x000fe2000fffe0ff */
[----:B------:R-:W5:Y:S02]  /*7a50*/  @!P1 SYNCS.CCTL.IV [UR11+0x5800] ;  /* 0x00580000ff0099b1 */ /* 0x000f64000800000b */
[----:B-----5:R-:W-:Y:S01]  /*7a60*/  BAR.SYNC.DEFER_BLOCKING 0x0 ;  /* 0x0000000000007b1d */ /* 0x020fe20000010000 */
[----:B------:R-:W-:Y:S01]  /*7a70*/  SGXT R23, R24, 0x1 ;  /* 0x000000011817781a */ /* 0x000fe20000000200 */
[----:B-1----:R-:W-:Y:S01]  /*7a80*/  UIMAD UR4, UR10, UR4, URZ ;  /* 0x000000040a0472a4 */ /* 0x002fe2000f8e02ff */
[----:B------:R-:W-:-:S04]  /*7a90*/  LOP3.LUT R24, R22, 0x1c0, R27, 0xf8, !PT ;  /* 0x000001c016187812 */ /* 0x000fc800078ef81b */
[----:B------:R-:W-:Y:S01]  /*7aa0*/  LOP3.LUT R23, R24, 0x440, R23, 0x78, !PT ;  /* 0x0000044018177812 */ /* 0x000fe200078e7817 */
[----:B--2---:R-:W-:Y:S01]  /*7ab0*/  LDTM.16dp32bit_t0_t15.x16 R4, tmem[UR12] ;  /* 0x0000000c000479ee */ /* 0x004fe20008a00000 */
[----:B------:R-:W1:Y:S01]  /*7ac0*/  LDTM.16dp32bit_t16_t31.x16 R4, tmem[UR12+0x10] ;  /* 0x0000100c000479ee */ /* 0x000e620008a20000 */
[----:B------:R-:W2:Y:S01]  /*7ad0*/  @!P1 SYNCS.CCTL.IV [UR11+0x5808] ;  /* 0x00580800ff0099b1 */ /* 0x000ea2000800000b */
[----:B------:R-:W-:Y:S01]  /*7ae0*/  NOP ;  /* 0x0000000000007918 */ /* 0x000fe20000000000 */
[----:B------:R-:W-:Y:S01]  /*7af0*/  ISETP.GE.U32.AND P1, PT, R25, 0x7f800000, PT ;  /* 0x7f8000001900780c */ /* 0x000fe20003f26070 */
[----:B-1----:R-:W-:Y:S01]  /*7b00*/  @P2 FMUL R4, R4, 0.25 ;  /* 0x3e80000004042820 */ /* 0x002fe20000400000 */
[----:B------:R-:W-:Y:S01]  /*7b10*/  @P2 FMUL R5, R5, 0.25 ;  /* 0x3e80000005052820 */ /* 0x000fe20000400000 */
        /* <DEDUP_REMOVED lines=14> */
[----:B------:R-:W-:Y:S01]  /*7c00*/  @!P4 FMUL R4, R4, 16777216 ;  /* 0x4b8000000404c820 */ /* 0x000fe20000400000 */
        /* <DEDUP_REMOVED lines=15> */
[C---:B----4-:R-:W-:Y:S01]  /*7d00*/  FMUL R4, R20.reuse, R4 ;  /* 0x0000000414047220 */ /* 0x050fe20000400000 */
        /* <DEDUP_REMOVED lines=15> */
[----:B------:R-:W-:-:S02]  /*7e00*/  F2FP.SATFINITE.E4M3.F32.PACK_AB_MERGE_C R20, R5, R4, RZ ;  /* 0x000000040514723e */ /* 0x000fc400048070ff */
[----:B------:R-:W-:Y:S02]  /*7e10*/  F2FP.SATFINITE.E4M3.F32.PACK_AB_MERGE_C R6, R7, R6, RZ ;  /* 0x000000060706723e */ /* 0x000fe400048070ff */
[----:B------:R-:W-:Y:S02]  /*7e20*/  F2FP.SATFINITE.E4M3.F32.PACK_AB_MERGE_C R8, R9, R8, RZ ;  /* 0x000000080908723e */ /* 0x000fe400048070ff */
[----:B------:R-:W-:Y:S02]  /*7e30*/  IADD3 R4, PT, PT, R25, -0x3f3504f3, RZ ;  /* 0xc0cafb0d19047810 */ /* 0x000fe40007ffe0ff */
[----:B------:R-:W-:Y:S02]  /*7e40*/  F2FP.SATFINITE.E4M3.F32.PACK_AB_MERGE_C R10, R11, R10, RZ ;  /* 0x0000000a0b0a723e */ /* 0x000fe400048070ff */
[----:B------:R-:W-:Y:S02]  /*7e50*/  LOP3.LUT R20, R20, 0xffff, RZ, 0xc0, !PT ;  /* 0x0000ffff14147812 */ /* 0x000fe400078ec0ff */
[----:B------:R-:W-:-:S02]  /*7e60*/  LOP3.LUT R7, R6, 0xffff, RZ, 0xc0, !PT ;  /* 0x0000ffff06077812 */ /* 0x000fc400078ec0ff */
[----:B------:R-:W-:Y:S02]  /*7e70*/  LOP3.LUT R11, R8, 0xffff, RZ, 0xc0, !PT ;  /* 0x0000ffff080b7812 */ /* 0x000fe400078ec0ff */
[----:B------:R-:W-:Y:S02]  /*7e80*/  LOP3.LUT R5, R4, 0xff800000, RZ, 0xc0, !PT ;  /* 0xff80000004057812 */ /* 0x000fe400078ec0ff */
[----:B------:R-:W-:Y:S02]  /*7e90*/  F2FP.SATFINITE.E4M3.F32.PACK_AB_MERGE_C R12, R13, R12, RZ ;  /* 0x0000000c0d0c723e */ /* 0x000fe400048070ff */
[----:B------:R-:W-:Y:S01]  /*7ea0*/  F2FP.SATFINITE.E4M3.F32.PACK_AB_MERGE_C R14, R15, R14, RZ ;  /* 0x0000000e0f0e723e */ /* 0x000fe200048070ff */
[----:B------:R-:W-:Y:S01]  /*7eb0*/  HFMA2 R15, -RZ, RZ, 1.443359375, -0.2030029296875 ;  /* 0x3dc6b27fff0f7431 */ /* 0x000fe200000001ff */
[----:B------:R-:W-:Y:S01]  /*7ec0*/  PRMT R8, R20, 0x3340, R7 ;  /* 0x0000334014087816 */ /* 0x000fe20000000007 */
[----:B------:R-:W-:Y:S01]  /*7ed0*/  IMAD.IADD R4, R25, 0x1, -R5 ;  /* 0x0000000119047824 */ /* 0x000fe200078e0a05 */
[----:B------:R-:W-:-:S02]  /*7ee0*/  PRMT R9, R11, 0x3340, R0 ;  /* 0x000033400b097816 */ /* 0x000fc40000000000 */
[----:B------:R-:W-:Y:S02]  /*7ef0*/  F2FP.SATFINITE.E4M3.F32.PACK_AB_MERGE_C R16, R17, R16, RZ ;  /* 0x000000101110723e */ /* 0x000fe400048070ff */
[----:B------:R-:W-:Y:S02]  /*7f00*/  SHF.R.U32.HI R6, RZ, 0x8, R20 ;  /* 0x00000008ff067819 */ /* 0x000fe40000011614 */
[----:B------:R-:W-:Y:S02]  /*7f10*/  SHF.R.U32.HI R7, RZ, 0x8, R7 ;  /* 0x00000008ff077819 */ /* 0x000fe40000011607 */
[----:B------:R-:W-:Y:S02]  /*7f20*/  PRMT R13, R8, 0x5410, R9 ;  /* 0x00005410080d7816 */ /* 0x000fe40000000009 */
[----:B------:R-:W-:Y:S02]  /*7f30*/  LOP3.LUT R12, R12, 0xffff, RZ, 0xc0, !PT ;  /* 0x0000ffff0c0c7812 */ /* 0x000fe400078ec0ff */
[----:B------:R-:W-:-:S02]  /*7f40*/  LOP3.LUT R9, R14, 0xffff, RZ, 0xc0, !PT ;  /* 0x0000ffff0e097812 */ /* 0x000fc400078ec0ff */
[----:B------:R-:W-:Y:S01]  /*7f50*/  LOP3.LUT R20, R6, 0xffff, RZ, 0xc0, !PT ;  /* 0x0000ffff06147812 */ /* 0x000fe200078ec0ff */
[----:B------:R-:W-:Y:S01]  /*7f60*/  FADD R6, R4, -1 ;  /* 0xbf80000004067421 */ /* 0x000fe20000000000 */
[----:B------:R-:W-:Y:S02]  /*7f70*/  LOP3.LUT R7, R7, 0xffff, RZ, 0xc0, !PT ;  /* 0x0000ffff07077812 */ /* 0x000fe400078ec0ff */
[----:B------:R-:W-:Y:S02]  /*7f80*/  LOP3.LUT R17, R16, 0xffff, RZ, 0xc0, !PT ;  /* 0x0000ffff10117812 */ /* 0x000fe400078ec0ff */
[----:B------:R-:W-:Y:S02]  /*7f90*/  SHF.R.U32.HI R8, RZ, 0x8, R12 ;  /* 0x00000008ff087819 */ /* 0x000fe4000001160c */
[----:B------:R-:W-:Y:S02]  /*7fa0*/  SHF.R.U32.HI R4, RZ, 0x8, R11 ;  /* 0x00000008ff047819 */ /* 0x000fe4000001160b */
[----:B------:R-:W-:-:S02]  /*7fb0*/  PRMT R12, R12, 0x3340, R9 ;  /* 0x000033400c0c7816 */ /* 0x000fc40000000009 */
[----:B------:R-:W-:Y:S01]  /*7fc0*/  PRMT R20, R20, 0x3340, R7 ;  /* 0x0000334014147816 */ /* 0x000fe20000000007 */
[C---:B------:R-:W-:Y:S01]  /*7fd0*/  FFMA.FTZ R7, R6.reuse, R15, -0.16845393180847167969 ;  /* 0xbe2c7f3006077423 */ /* 0x040fe2000001000f */
[----:B------:R-:W-:Y:S02]  /*7fe0*/  SHF.R.U32.HI R9, RZ, 0x8, R9 ;  /* 0x00000008ff097819 */ /* 0x000fe40000011609 */
[----:B------:R-:W-:Y:S01]  /*7ff0*/  SHF.R.U32.HI R11, RZ, 0x8, R17 ;  /* 0x00000008ff0b7819 */ /* 0x000fe20000011611 */
[----:B------:R-:W-:Y:S01]  /*8000*/  FFMA.FTZ R7, R6, R7, 0.1716887056827545166 ;  /* 0x3e2fcf2a06077423 */ /* 0x000fe20000010007 */
[----:B------:R-:W-:Y:S02]  /*8010*/  PRMT R15, R17, 0x3340, R0 ;  /* 0x00003340110f7816 */ /* 0x000fe40000000000 */
[----:B------:R-:W-:Y:S01]  /*8020*/  LOP3.LUT R4, R4, 0xffff, RZ, 0xc0, !PT ;  /* 0x0000ffff04047812 */ /* 0x000fe200078ec0ff */
[----:B------:R-:W-:Y:S01]  /*8030*/  FFMA.FTZ R7, R6, R7, -0.17900948226451873779 ;  /* 0xbe374e4306077423 */ /* 0x000fe20000010007 */
[----:B------:R-:W-:-:S02]  /*8040*/  LOP3.LUT R17, R8, 0xffff, RZ, 0xc0, !PT ;  /* 0x0000ffff08117812 */ /* 0x000fc400078ec0ff */
[----:B------:R-:W-:Y:S01]  /*8050*/  LOP3.LUT R8, R9, 0xffff, RZ, 0xc0, !PT ;  /* 0x0000ffff09087812 */ /* 0x000fe200078ec0ff */
[----:B------:R-:W-:Y:S01]  /*8060*/  FFMA.FTZ R7, R6, R7, 0.20512372255325317383 ;  /* 0x3e520bf406077423 */ /* 0x000fe20000010007 */
[----:B------:R-:W-:Y:S02]  /*8070*/  LOP3.LUT R11, R11, 0xffff, RZ, 0xc0, !PT ;  /* 0x0000ffff0b0b7812 */ /* 0x000fe400078ec0ff */
[----:B------:R-:W-:Y:S01]  /*8080*/  PRMT R9, R4, 0x3340, R1 ;  /* 0x0000334004097816 */ /* 0x000fe20000000001 */
[----:B------:R-:W-:Y:S01]  /*8090*/  FFMA.FTZ R7, R6, R7, -0.24046532809734344482 ;  /* 0xbe763c8b06077423 */ /* 0x000fe20000010007 */
[----:B------:R-:W-:Y:S01]  /*80a0*/  F2FP.SATFINITE.E4M3.F32.PACK_AB_MERGE_C R18, R19, R18, RZ ;  /* 0x000000121312723e */ /* 0x000fe200048070ff */
[----:B------:R-:W-:Y:S01]  /*80b0*/  IMAD.SHL.U32 R4, R2, 0x40, RZ ;  /* 0x0000004002047824 */ /* 0x000fe200078e00ff */
[----:B------:R-:W-:Y:S01]  /*80c0*/  PRMT R8, R17, 0x3340, R8 ;  /* 0x0000334011087816 */ /* 0x000fe20000000008 */
[----:B------:R-:W-:Y:S01]  /*80d0*/  FFMA.FTZ R7, R6, R7, 0.28857114911079406738 ;  /* 0x3e93bf9906077423 */ /* 0x000fe20000010007 */
[----:B------:R-:W-:-:S02]  /*80e0*/  PRMT R11, R11, 0x3340, R0 ;  /* 0x000033400b0b7816 */ /* 0x000fc40000000000 */
[----:B------:R-:W-:Y:S01]  /*80f0*/  PRMT R9, R20, 0x5410, R9 ;  /* 0x0000541014097816 */ /* 0x000fe20000000009 */
[----:B------:R-:W-:Y:S01]  /*8100*/  FFMA.FTZ R7, R6, R7, -0.36067417263984680176 ;  /* 0xbeb8aa4906077423 */ /* 0x000fe20000010007 */
[----:B------:R-:W-:Y:S02]  /*8110*/  LOP3.LUT R10, R10, 0xffff, RZ, 0xc0, !PT ;  /* 0x0000ffff0a0a7812 */ /* 0x000fe400078ec0ff */
[----:B------:R-:W-:Y:S01]  /*8120*/  PRMT R15, R12, 0x5410, R15 ;  /* 0x000054100c0f7816 */ /* 0x000fe2000000000f */
[----:B------:R-:W-:Y:S01]  /*8130*/  FFMA.FTZ R7, R6, R7, 0.48089820146560668945 ;  /* 0x3ef6384a06077423 */ /* 0x000fe20000010007 */
[----:B------:R-:W-:Y:S02]  /*8140*/  PRMT R11, R8, 0x5410, R11 ;  /* 0x00005410080b7816 */ /* 0x000fe4000000000b */
[----:B------:R-:W-:Y:S01]  /*8150*/  LOP3.LUT R18, R18, 0xffff, RZ, 0xc0, !PT ;  /* 0x0000ffff12127812 */ /* 0x000fe200078ec0ff */
[----:B------:R-:W-:Y:S01]  /*8160*/  FFMA.FTZ R7, R6, R7, -0.72134751081466674805 ;  /* 0xbf38aa3b06077423 */ /* 0x000fe20000010007 */
[----:B------:R-:W-:-:S02]  /*8170*/  PRMT R8, R13, 0x4210, R10 ;  /* 0x000042100d087816 */ /* 0x000fc4000000000a */
[----:B------:R-:W-:Y:S01]  /*8180*/  PRMT R9, R9, 0x5210, R10 ;  /* 0x0000521009097816 */ /* 0x000fe2000000000a */
[C---:B------:R-:W-:Y:S01]  /*8190*/  FMUL R7, R6.reuse, R7 ;  /* 0x0000000706077220 */ /* 0x040fe20000400000 */
[--C-:B------:R-:W-:Y:S02]  /*81a0*/  PRMT R10, R15, 0x4210, R18.reuse ;  /* 0x000042100f0a7816 */ /* 0x100fe40000000012 */
[----:B------:R-:W-:Y:S01]  /*81b0*/  PRMT R11, R11, 0x5210, R18 ;  /* 0x000052100b0b7816 */ /* 0x000fe20000000012 */
[----:B------:R-:W-:Y:S01]  /*81c0*/  FMUL R7, R6, R7 ;  /* 0x0000000706077220 */ /* 0x000fe20000400000 */
[----:B------:R-:W-:Y:S02]  /*81d0*/  LOP3.LUT R4, R4, 0x200, RZ, 0xc0, !PT ;  /* 0x0000020004047812 */ /* 0x000fe400078ec0ff */
[----:B------:R-:W-:Y:S01]  /*81e0*/  I2FP.F32.S32 R5, R5 ;  /* 0x0000000500057245 */ /* 0x000fe20000201400 */
[----:B--2---:R0:W-:Y:S01]  /*81f0*/  STSM.16.M88.4 [R21], R8 ;  /* 0x0000000815007844 */ /* 0x0041e20000000200 */
[----:B------:R-:W-:Y:S01]  /*8200*/  IADD3 R23, PT, PT, R23, UR11, R4 ;  /* 0x0000000b17177c10 */ /* 0x000fe2000fffe004 */
[----:B------:R-:W-:Y:S01]  /*8210*/  FFMA.FTZ R7, R6, 1.4426950216293334961, R7 ;  /* 0x3fb8aa3b06077823 */ /* 0x000fe20000010007 */
[----:B------:R-:W-:Y:S01]  /*8220*/  FSEL R4, RZ, -23, P3 ;  /* 0xc1b80000ff047808 */ /* 0x000fe20001800000 */
[----:B------:R-:W-:Y:S01]  /*8230*/  BAR.SYNC.DEFER_BLOCKING 0x0 ;  /* 0x0000000000007b1d */ /* 0x000fe20000010000 */
[----:B------:R-:W-:Y:S01]  /*8240*/  @P1 IMAD.MOV.U32 R6, RZ, RZ, 0x7f800000 ;  /* 0x7f800000ff061424 */ /* 0x000fe200078e00ff */
[----:B------:R-:W-:-:S02]  /*8250*/  SHF.R.U32.HI R16, RZ, 0x2, R2 ;  /* 0x00000002ff107819 */ /* 0x000fc40000011602 */
[----:B------:R-:W-:Y:S01]  /*8260*/  FFMA.FTZ R4, R5, 1.1920928955078125e-07, R4 ;  /* 0x3400000005047823 */ /* 0x000fe20000010004 */
[----:B------:R-:W-:Y:S02]  /*8270*/  LEA.HI R17, R2, 0x1e, RZ, 0x1a ;  /* 0x0000001e02117811 */ /* 0x000fe400078fd0ff */
[----:B------:R-:W-:Y:S01]  /*8280*/  LOP3.LUT R5, R16, 0x18, RZ, 0xc0, !PT ;  /* 0x0000001810057812 */ /* 0x000fe200078ec0ff */
[----:B------:R-:W-:Y:S01]  /*8290*/  FADD R4, R4, R7 ;  /* 0x0000000704047221 */ /* 0x000fe20000000000 */
[--C-:B------:R-:W-:Y:S01]  /*82a0*/  SHF.R.U32.HI R7, RZ, 0x6, R2.reuse ;  /* 0x00000006ff077819 */ /* 0x100fe20000011602 */
[----:B------:R-:W-:Y:S01]  /*82b0*/  @P1 FFMA.FTZ R4, R25, R6, +INF ;  /* 0x7f80000019041423 */ /* 0x000fe20000010006 */
[----:B------:R-:W-:Y:S01]  /*82c0*/  LOP3.LUT R36, R5, 0x1f, R2, 0xf8, !PT ;  /* 0x0000001f05247812 */ /* 0x000fe200078ef802 */
[----:B0-----:R-:W-:Y:S01]  /*82d0*/  IMAD R10, R17, R26, RZ ;  /* 0x0000001a110a7224 */ /* 0x001fe200078e02ff */
[----:B------:R-:W-:Y:S02]  /*82e0*/  SGXT.U32 R7, R7, 0x1 ;  /* 0x000000010707781a */ /* 0x000fe40000000000 */
[----:B------:R-:W-:-:S02]  /*82f0*/  SHF.L.U32 R5, R36, 0x3, RZ ;  /* 0x0000000324057819 */ /* 0x000fc400000006ff */
[----:B------:R-:W-:Y:S01]  /*8300*/  FSETP.NEU.AND P1, PT, R25, RZ, PT ;  /* 0x000000ff1900720b */ /* 0x000fe20003f2d000 */
[----:B------:R-:W-:Y:S01]  /*8310*/  IMAD R6, R7, R26, RZ ;  /* 0x0000001a07067224 */ /* 0x000fe200078e02ff */
[----:B------:R-:W-:Y:S02]  /*8320*/  LOP3.LUT R5, R5, 0xc0, RZ, 0xc0, !PT ;  /* 0x000000c005057812 */ /* 0x000fe400078ec0ff */
[----:B------:R-:W-:Y:S01]  /*8330*/  FSEL R4, R4, -INF , P1 ;  /* 0xff80000004047808 */ /* 0x000fe20000800000 */
[----:B------:R-:W-:Y:S01]  /*8340*/  IMAD R7, R26, 0x2, R6 ;  /* 0x000000021a077824 */ /* 0x000fe200078e0206 */
[----:B------:R-:W-:Y:S01]  /*8350*/  IADD3 R38, PT, PT, R5, UR11, R22 ;  /* 0x0000000b05267c10 */ /* 0x000fe2000fffe016 */
[----:B------:R-:W0:Y:S01]  /*8360*/  LDSM.16.M88.4 R12, [R23] ;  /* 0x00000000170c783b */ /* 0x000e220000000200 */
[----:B------:R-:W-:Y:S01]  /*8370*/  IMAD R5, R0, UR5, RZ ;  /* 0x0000000500057c24 */ /* 0x000fe2000f8e02ff */
[----:B------:R-:W-:Y:S01]  /*8380*/  USHF.R.S32.HI UR5, URZ, 0x1f, UR4 ;  /* 0x0000001fff057899 */ /* 0x000fe20008011404 */
[----:B------:R-:W-:Y:S01]  /*8390*/  LEA R9, R26, R7, 0x1 ;  /* 0x000000071a097211 */ /* 0x000fe200078e08ff */
[----:B------:R-:W-:Y:S01]  /*83a0*/  FFMA R3, R4, 0.69314718246459960938, R3 ;  /* 0x3f31721804037823 */ /* 0x000fe20000000003 */
[----:B------:R-:W-:-:S02]  /*83b0*/  SHF.L.U32 R36, R36, 0x4, RZ ;  /* 0x0000000424247819 */ /* 0x000fc400000006ff */
[----:B---3--:R-:W-:Y:S01]  /*83c0*/  IADD3 R32, P1, P2, R5, UR4, R32 ;  /* 0x0000000405207c10 */ /* 0x008fe2000fa3e020 */
[----:B------:R-:W-:Y:S01]  /*83d0*/  IMAD R11, R26, 0x2, R9 ;  /* 0x000000021a0b7824 */ /* 0x000fe200078e0209 */
[----:B------:R-:W-:Y:S01]  /*83e0*/  SHF.R.S32.HI R4, RZ, 0x1f, R5 ;  /* 0x0000001fff047819 */ /* 0x000fe20000011405 */
[----:B------:R-:W1:Y:S01]  /*83f0*/  LDCU UR4, c[0x0][0x3ec] ;  /* 0x00007d80ff0477ac */ /* 0x000e620008000800 */
[-C--:B------:R-:W-:Y:S02]  /*8400*/  IADD3 R34, P3, PT, R10, R32.reuse, RZ ;  /* 0x000000200a227210 */ /* 0x080fe40007f7e0ff */
[----:B------:R-:W-:Y:S02]  /*8410*/  IADD3.X R40, PT, PT, R4, UR5, R33, P1, P2 ;  /* 0x0000000504287c10 */ /* 0x000fe40008fe4421 */
[----:B------:R-:W-:Y:S02]  /*8420*/  IADD3 R4, P1, PT, R6, R32, RZ ;  /* 0x0000002006047210 */ /* 0x000fe40007f3e0ff */
[----:B------:R-:W-:-:S02]  /*8430*/  LEA.HI.X.SX32 R35, R10, R40, 0x1, P3 ;  /* 0x000000280a237211 */ /* 0x000fc400018f0eff */
[----:B------:R-:W-:Y:S02]  /*8440*/  LEA.HI.X.SX32 R5, R6, R40, 0x1, P1 ;  /* 0x0000002806057211 */ /* 0x000fe400008f0eff */
[-C--:B------:R-:W-:Y:S02]  /*8450*/  IADD3 R6, P1, PT, R7, R32.reuse, RZ ;  /* 0x0000002007067210 */ /* 0x080fe40007f3e0ff */
[----:B------:R-:W-:Y:S02]  /*8460*/  IADD3 R10, P3, PT, R11, R32, RZ ;  /* 0x000000200b0a7210 */ /* 0x000fe40007f7e0ff */
[----:B------:R-:W-:Y:S02]  /*8470*/  LEA.HI.X.SX32 R7, R7, R40, 0x1, P1 ;  /* 0x0000002807077211 */ /* 0x000fe400008f0eff */
[----:B------:R-:W-:Y:S01]  /*8480*/  LOP3.LUT R36, R36, 0xf0, RZ, 0xc0, !PT ;  /* 0x000000f024247812 */ /* 0x000fe200078ec0ff */
[----:B-1----:R-:W-:-:S04]  /*8490*/  UIMAD UR4, UR10, UR4, URZ ;  /* 0x000000040a0472a4 */ /* 0x002fc8000f8e02ff */
[----:B------:R-:W-:Y:S02]  /*84a0*/  USHF.L.U32 UR6, UR4, 0x2, URZ ;  /* 0x0000000204067899 */ /* 0x000fe400080006ff */
[----:B------:R-:W-:Y:S01]  /*84b0*/  UIMAD.WIDE UR4, UR4, 0x4, URZ ;  /* 0x00000004040478a5 */ /* 0x000fe2000f8e02ff */
[C---:B0-----:R-:W-:Y:S02]  /*84c0*/  PRMT R61, R15.reuse, 0x7770, RZ ;  /* 0x000077700f3d7816 */ /* 0x041fe400000000ff */
[C---:B------:R-:W-:Y:S02]  /*84d0*/  PRMT R63, R15.reuse, 0x7771, RZ ;  /* 0x000077710f3f7816 */ /* 0x040fe400000000ff */
[C---:B------:R-:W-:Y:S02]  /*84e0*/  PRMT R65, R15.reuse, 0x7772, RZ ;  /* 0x000077720f417816 */ /* 0x040fe400000000ff */
[----:B------:R-:W-:Y:S02]  /*84f0*/  PRMT R67, R15, 0x7773, RZ ;  /* 0x000077730f437816 */ /* 0x000fe400000000ff */
[----:B------:R-:W-:-:S02]  /*8500*/  PRMT R45, R13, 0x7770, RZ ;  /* 0x000077700d2d7816 */ /* 0x000fc400000000ff */
[C---:B------:R-:W-:Y:S02]  /*8510*/  PRMT R47, R13.reuse, 0x7771, RZ ;  /* 0x000077710d2f7816 */ /* 0x040fe400000000ff */
[C---:B------:R-:W-:Y:S02]  /*8520*/  PRMT R49, R13.reuse, 0x7772, RZ ;  /* 0x000077720d317816 */ /* 0x040fe400000000ff */
[----:B------:R-:W-:Y:S02]  /*8530*/  PRMT R51, R13, 0x7773, RZ ;  /* 0x000077730d337816 */ /* 0x000fe400000000ff */
[----:B------:R-:W-:Y:S02]  /*8540*/  LEA.HI R15, R2, 0xe, RZ, 0x1a ;  /* 0x0000000e020f7811 */ /* 0x000fe400078fd0ff */
[----:B------:R-:W-:Y:S02]  /*8550*/  LEA R13, R26, R11, 0x1 ;  /* 0x0000000b1a0d7211 */ /* 0x000fe400078e08ff */
[C---:B------:R-:W-:Y:S01]  /*8560*/  PRMT R37, R12.reuse, 0x7770, RZ ;  /* 0x000077700c257816 */ /* 0x040fe200000000ff */
[----:B------:R-:W-:Y:S01]  /*8570*/  IMAD R8, R15, R26, RZ ;  /* 0x0000001a0f087224 */ /* 0x000fe200078e02ff */
[----:B------:R-:W-:Y:S01]  /*8580*/  PRMT R39, R12, 0x7771, RZ ;  /* 0x000077710c277816 */ /* 0x000fe200000000ff */
[----:B------:R-:W-:Y:S01]  /*8590*/  IMAD R15, R26, 0x2, R13 ;  /* 0x000000021a0f7824 */ /* 0x000fe200078e020d */
[----:B------:R-:W-:Y:S01]  /*85a0*/  PRMT R41, R12, 0x7772, RZ ;  /* 0x000077720c297816 */ /* 0x000fe200000000ff */
[----:B------:R0:W-:Y:S01]  /*85b0*/  STG.E.U8 desc[UR22][R4.64], R37 ;  /* 0x0000002504007986 */ /* 0x0001e2000c101116 */
[----:B------:R-:W-:-:S02]  /*85c0*/  IADD3 R18, P2, PT, R8, R32, RZ ;  /* 0x0000002008127210 */ /* 0x000fc40007f5e0ff */
[----:B------:R-:W-:Y:S01]  /*85d0*/  LEA R17, R26, R15, 0x1 ;  /* 0x0000000f1a117211 */ /* 0x000fe200078e08ff */
[----:B------:R-:W-:Y:S01]  /*85e0*/  STG.E.U8 desc[UR22][R6.64], R39 ;  /* 0x0000002706007986 */ /* 0x000fe2000c101116 */
[----:B------:R-:W-:Y:S02]  /*85f0*/  LEA.HI.X.SX32 R19, R8, R40, 0x1, P2 ;  /* 0x0000002808137211 */ /* 0x000fe400010f0eff */
[----:B------:R-:W-:Y:S01]  /*8600*/  IADD3 R8, P2, PT, R9, R32, RZ ;  /* 0x0000002009087210 */ /* 0x000fe20007f5e0ff */
[----:B------:R-:W-:Y:S01]  /*8610*/  IMAD R21, R26, 0x4, R17 ;  /* 0x000000041a157824 */ /* 0x000fe200078e0211 */
[----:B------:R-:W-:Y:S02]  /*8620*/  PRMT R43, R12, 0x7773, RZ ;  /* 0x000077730c2b7816 */ /* 0x000fe400000000ff */
[----:B------:R-:W-:Y:S01]  /*8630*/  PRMT R53, R14, 0x7770, RZ ;  /* 0x000077700e357816 */ /* 0x000fe200000000ff */
[----:B0-----:R-:W-:Y:S01]  /*8640*/  IMAD.SHL.U32 R5, R0, 0x4, RZ ;  /* 0x0000000400057824 */ /* 0x001fe200078e00ff */
[----:B------:R-:W-:Y:S01]  /*8650*/  LEA R23, R26, R21, 0x1 ;  /* 0x000000151a177211 */ /* 0x000fe200078e08ff */
[----:B------:R-:W-:Y:S01]  /*8660*/  IMAD.HI R0, R0, 0x4, RZ ;  /* 0x0000000400007827 */ /* 0x000fe200078e02ff */
[----:B------:R-:W-:-:S02]  /*8670*/  PRMT R55, R14, 0x7771, RZ ;  /* 0x000077710e377816 */ /* 0x000fc400000000ff */
[----:B------:R-:W-:Y:S01]  /*8680*/  PRMT R57, R14, 0x7772, RZ ;  /* 0x000077720e397816 */ /* 0x000fe200000000ff */
[----:B------:R-:W-:Y:S01]  /*8690*/  IMAD R25, R26, 0x2, R23 ;  /* 0x000000021a197824 */ /* 0x000fe200078e0217 */
[----:B------:R-:W-:Y:S02]  /*86a0*/  PRMT R59, R14, 0x7773, RZ ;  /* 0x000077730e3b7816 */ /* 0x000fe400000000ff */
[----:B------:R-:W-:Y:S02]  /*86b0*/  LEA.HI.X.SX32 R9, R9, R40, 0x1, P2 ;  /* 0x0000002809097211 */ /* 0x000fe400010f0eff */
[C---:B------:R-:W-:Y:S02]  /*86c0*/  LEA R27, R26.reuse, R25, 0x1 ;  /* 0x000000191a1b7211 */ /* 0x040fe400078e08ff */
[----:B------:R-:W-:Y:S01]  /*86d0*/  IADD3 R12, P1, PT, R13, R32, RZ ;  /* 0x000000200d0c7210 */ /* 0x000fe20007f3e0ff */
[----:B------:R0:W-:Y:S01]  /*86e0*/  STG.E.U8 desc[UR22][R8.64], R41 ;  /* 0x0000002908007986 */ /* 0x0001e2000c101116 */
[----:B------:R-:W-:Y:S01]  /*86f0*/  LEA.HI.X.SX32 R11, R11, R40, 0x1, P3 ;  /* 0x000000280b0b7211 */ /* 0x000fe200018f0eff */
[----:B------:R-:W-:Y:S01]  /*8700*/  IMAD R29, R26, 0x2, R27 ;  /* 0x000000021a1d7824 */ /* 0x000fe200078e021b */
[----:B------:R-:W-:-:S02]  /*8710*/  IADD3 R14, P2, PT, R15, R32, RZ ;  /* 0x000000200f0e7210 */ /* 0x000fc40007f5e0ff */
[----:B------:R-:W-:Y:S01]  /*8720*/  IADD3 R16, P3, PT, R17, R32, RZ ;  /* 0x0000002011107210 */ /* 0x000fe20007f7e0ff */
[----:B------:R-:W-:Y:S01]  /*8730*/  STG.E.U8 desc[UR22][R10.64], R43 ;  /* 0x0000002b0a007986 */ /* 0x000fe2000c101116 */
[C---:B------:R-:W-:Y:S02]  /*8740*/  LEA R31, R26.reuse, R29, 0x1 ;  /* 0x0000001d1a1f7211 */ /* 0x040fe400078e08ff */
[-C--:B------:R-:W-:Y:S02]  /*8750*/  LEA.HI.X.SX32 R13, R13, R40.reuse, 0x1, P1 ;  /* 0x000000280d0d7211 */ /* 0x080fe400008f0eff */
[----:B------:R-:W-:Y:S01]  /*8760*/  LEA.HI.X.SX32 R15, R15, R40, 0x1, P2 ;  /* 0x000000280f0f7211 */ /* 0x000fe200010f0eff */
[----:B------:R-:W-:Y:S01]  /*8770*/  IMAD R33, R26, 0x2, R31 ;  /* 0x000000021a217824 */ /* 0x000fe200078e021f */
[----:B------:R-:W-:Y:S01]  /*8780*/  IADD3 R20, P1, PT, R21, R32, RZ ;  /* 0x0000002015147210 */ /* 0x000fe20007f3e0ff */
[----:B------:R-:W-:Y:S01]  /*8790*/  STG.E.U8 desc[UR22][R12.64], R45 ;  /* 0x0000002d0c007986 */ /* 0x000fe2000c101116 */
[----:B------:R-:W-:Y:S01]  /*87a0*/  LEA.HI.X.SX32 R17, R17, R40, 0x1, P3 ;  /* 0x0000002811117211 */ /* 0x000fe200018f0eff */
[----:B0-----:R-:W0:Y:S01]  /*87b0*/  LDC.64 R8, c[0x0][0x3a0] ;  /* 0x0000e800ff087b82 */ /* 0x001e220000000a00 */
[-C--:B------:R-:W-:Y:S01]  /*87c0*/  IADD3 R22, P2, PT, R23, R32.reuse, RZ ;  /* 0x0000002017167210 */ /* 0x080fe20007f5e0ff */
[----:B------:R-:W-:Y:S01]  /*87d0*/  STG.E.U8 desc[UR22][R14.64], R47 ;  /* 0x0000002f0e007986 */ /* 0x000fe2000c101116 */
[----:B------:R-:W-:-:S02]  /*87e0*/  IADD3 R24, P3, PT, R25, R32, RZ ;  /* 0x0000002019187210 */ /* 0x000fc40007f7e0ff */
[-C--:B------:R-:W-:Y:S01]  /*87f0*/  LEA.HI.X.SX32 R21, R21, R40.reuse, 0x1, P1 ;  /* 0x0000002815157211 */ /* 0x080fe200008f0eff */
[----:B------:R-:W-:Y:S01]  /*8800*/  STG.E.U8 desc[UR22][R16.64], R49 ;  /* 0x0000003110007986 */ /* 0x000fe2000c101116 */
[----:B------:R-:W-:Y:S02]  /*8810*/  LEA.HI.X.SX32 R23, R23, R40, 0x1, P2 ;  /* 0x0000002817177211 */ /* 0x000fe400010f0eff */
[----:B------:R-:W-:Y:S01]  /*8820*/  IADD3 R26, P1, PT, R27, R32, RZ ;  /* 0x000000201b1a7210 */ /* 0x000fe20007f3e0ff */
[----:B------:R-:W-:Y:S01]  /*8830*/  STG.E.U8 desc[UR22][R18.64], R51 ;  /* 0x0000003312007986 */ /* 0x000fe2000c101116 */
[----:B------:R-:W-:Y:S02]  /*8840*/  LEA.HI.X.SX32 R25, R25, R40, 0x1, P3 ;  /* 0x0000002819197211 */ /* 0x000fe400018f0eff */
[-C--:B------:R-:W-:Y:S01]  /*8850*/  IADD3 R28, P2, PT, R29, R32.reuse, RZ ;  /* 0x000000201d1c7210 */ /* 0x080fe20007f5e0ff */
[----:B------:R-:W-:Y:S01]  /*8860*/  STG.E.U8 desc[UR22][R20.64], R53 ;  /* 0x0000003514007986 */ /* 0x000fe2000c101116 */
[----:B------:R-:W-:-:S02]  /*8870*/  IADD3 R30, P3, PT, R31, R32, RZ ;  /* 0x000000201f1e7210 */ /* 0x000fc40007f7e0ff */
[----:B------:R-:W-:Y:S01]  /*8880*/  IADD3 R32, P4, PT, R33, R32, RZ ;  /* 0x0000002021207210 */ /* 0x000fe20007f9e0ff */
[----:B------:R-:W-:Y:S01]  /*8890*/  STG.E.U8 desc[UR22][R22.64], R55 ;  /* 0x0000003716007986 */ /* 0x000fe2000c101116 */
[-C--:B------:R-:W-:Y:S02]  /*88a0*/  LEA.HI.X.SX32 R27, R27, R40.reuse, 0x1, P1 ;  /* 0x000000281b1b7211 */ /* 0x080fe400008f0eff */
[-C--:B------:R-:W-:Y:S01]  /*88b0*/  LEA.HI.X.SX32 R29, R29, R40.reuse, 0x1, P2 ;  /* 0x000000281d1d7211 */ /* 0x080fe200010f0eff */
[----:B------:R-:W-:Y:S01]  /*88c0*/  STG.E.U8 desc[UR22][R24.64], R57 ;  /* 0x0000003918007986 */ /* 0x000fe2000c101116 */
[-C--:B------:R-:W-:Y:S02]  /*88d0*/  LEA.HI.X.SX32 R31, R31, R40.reuse, 0x1, P3 ;  /* 0x000000281f1f7211 */ /* 0x080fe400018f0eff */
[----:B------:R-:W-:Y:S01]  /*88e0*/  LEA.HI.X.SX32 R33, R33, R40, 0x1, P4 ;  /* 0x0000002821217211 */ /* 0x000fe200020f0eff */
[----:B------:R-:W-:Y:S01]  /*88f0*/  STG.E.U8 desc[UR22][R26.64], R59 ;  /* 0x0000003b1a007986 */ /* 0x000fe2000c101116 */
[----:B------:R-:W-:-:S03]  /*8900*/  LOP3.LUT R2, R2, 0x7f, RZ, 0xc0, !PT ;  /* 0x0000007f02027812 */ /* 0x000fc600078ec0ff */
[----:B------:R-:W-:Y:S01]  /*8910*/  STG.E.U8 desc[UR22][R28.64], R61 ;  /* 0x0000003d1c007986 */ /* 0x000fe2000c101116 */
[----:B------:R-:W-:Y:S02]  /*8920*/  ISETP.GE.U32.AND P1, PT, R2, 0x40, PT ;  /* 0x000000400200780c */ /* 0x000fe40003f26070 */
[----:B0-----:R-:W-:Y:S01]  /*8930*/  IADD3 R2, P2, P3, R5, UR6, R8 ;  /* 0x0000000605027c10 */ /* 0x001fe2000fb5e008 */
[----:B------:R-:W-:Y:S04]  /*8940*/  STG.E.U8 desc[UR22][R30.64], R63 ;  /* 0x0000003f1e007986 */ /* 0x000fe8000c101116 */
[----:B------:R-:W-:Y:S04]  /*8950*/  STG.E.U8 desc[UR22][R32.64], R65 ;  /* 0x0000004120007986 */ /* 0x000fe8000c101116 */
[----:B------:R-:W-:Y:S01]  /*8960*/  STG.E.U8 desc[UR22][R34.64], R67 ;  /* 0x0000004322007986 */ /* 0x000fe2000c101116 */
[----:B------:R-:W-:Y:S06]  /*8970*/  BAR.SYNC.DEFER_BLOCKING 0x0 ;  /* 0x0000000000007b1d */ /* 0x000fec0000010000 */
[----:B------:R0:W-:Y:S02]  /*8980*/  STSM.16.M88 [R38], R3 ;  /* 0x0000000326007844 */ /* 0x0001e40000000000 */
[----:B------:R-:W-:Y:S01]  /*8990*/  BAR.SYNC.DEFER_BLOCKING 0x0 ;  /* 0x0000000000007b1d */ /* 0x000fe20000010000 */
[----:B0-----:R-:W-:-:S05]  /*89a0*/  IADD3.X R3, PT, PT, R0, UR5, R9, P2, P3 ;  /* 0x0000000500037c10 */ /* 0x001fca00097e6409 */
[----:B------:R-:W0:Y:S04]  /*89b0*/  LDSM.16.M88 R7, [R36+UR11] ;  /* 0x0000000b2407783b */ /* 0x000e280008000000 */
[----:B0-----:R0:W-:Y:S01]  /*89c0*/  @!P1 STG.E desc[UR22][R2.64], R7 ;  /* 0x0000000702009986 */ /* 0x0011e2000c101916 */
[----:B------:R-:W-:Y:S06]  /*89d0*/  BAR.SYNC.DEFER_BLOCKING 0x0 ;  /* 0x0000000000007b1d */ /* 0x000fec0000010000 */
[----:B------:R-:W-:Y:S05]  /*89e0*/  @P0 BRA `(.L_x_19) ;  /* 0x0000000000a00947 */ /* 0x000fea0003800000 */
[----:B------:R-:W1:Y:S01]  /*89f0*/  S2UR UR5, SR_CgaCtaId ;  /* 0x00000000000579c3 */ /* 0x000e620000008800 */
[----:B------:R-:W-:Y:S01]  /*8a00*/  NOP ;  /* 0x0000000000007918 */ /* 0x000fe20000000000 */
[----:B------:R-:W-:Y:S01]  /*8a10*/  UMOV UR4, 0x50 ;  /* 0x0000005000047882 */ /* 0x000fe20000000000 */
[----:B------:R-:W-:Y:S01]  /*8a20*/  MOV R0, UR7 ;  /* 0x0000000700007c02 */ /* 0x000fe20008000f00 */
[----:B0-----:R-:W-:Y:S01]  /*8a30*/  IMAD.MOV.U32 R3, RZ, RZ, 0xf ;  /* 0x0000000fff037424 */ /* 0x001fe200078e00ff */
[----:B------:R-:W-:Y:S02]  /*8a40*/  MOV R7, 0x1 ;  /* 0x0000000100077802 */ /* 0x000fe40000000f00 */
[----:B------:R-:W-:-:S04]  /*8a50*/  LOP3.LUT R0, R0, 0xffff, RZ, 0xc0, !PT ;  /* 0x0000ffff00007812 */ /* 0x000fc800078ec0ff */
[----:B------:R-:W-:-:S05]  /*8a60*/  SHF.R.U32.HI R0, RZ, 0x5, R0 ;  /* 0x00000005ff007819 */ /* 0x000fca0000011600 */
[----:B------:R-:W-:Y:S01]  /*8a70*/  VIADD R2, R0, 0x10 ;  /* 0x0000001000027836 */ /* 0x000fe20000000000 */
[----:B------:R-:W-:Y:S01]  /*8a80*/  SHF.L.U32 R0, R3, R0, RZ ;  /* 0x0000000003007219 */ /* 0x000fe200000006ff */
[----:B-1----:R-:W-:-:S03]  /*8a90*/  ULEA UR6, UR5, UR4, 0x18 ;  /* 0x0000000405067291 */ /* 0x002fc6000f8ec0ff */
[----:B------:R-:W-:-:S04]  /*8aa0*/  SHF.L.U32 R3, R7, R2, RZ ;  /* 0x0000000207037219 */ /* 0x000fc800000006ff */
[----:B------:R-:W-:Y:S02]  /*8ab0*/  LOP3.LUT R0, R3, R0, RZ, 0xfc, !PT ;  /* 0x0000000003007212 */ /* 0x000fe400078efcff */
[----:B------:R-:W0:Y:S02]  /*8ac0*/  LDS R5, [UR6] ;  /* 0x00000006ff057984 */ /* 0x000e240008000800 */
[C---:B------:R-:W-:Y:S02]  /*8ad0*/  LOP3.LUT R2, R0.reuse, 0xffff, RZ, 0xc0, !PT ;  /* 0x0000ffff00027812 */ /* 0x040fe400078ec0ff */
[----:B0-----:R-:W-:-:S04]  /*8ae0*/  LOP3.LUT R3, R0, 0xffff, R5, 0x80, !PT ;  /* 0x0000ffff00037812 */ /* 0x001fc800078e8005 */
[----:B------:R-:W-:-:S13]  /*8af0*/  ISETP.NE.AND P0, PT, R3, R2, PT ;  /* 0x000000020300720c */ /* 0x000fda0003f05270 */
[----:B------:R-:W-:Y:S05]  /*8b00*/  @P0 BRA `(.L_x_20) ;  /* 0x0000000000500947 */ /* 0x000fea0003800000 */
[----:B------:R-:W-:Y:S02]  /*8b10*/  SHF.R.U32.HI R5, RZ, 0x10, R5 ;  /* 0x00000010ff057819 */ /* 0x000fe40000011605 */
[----:B------:R-:W-:-:S04]  /*8b20*/  SHF.R.U32.HI R2, RZ, 0x10, R0 ;  /* 0x00000010ff027819 */ /* 0x000fc80000011600 */
[----:B------:R-:W-:-:S04]  /*8b30*/  LOP3.LUT R5, R5, R2, RZ, 0xc0, !PT ;  /* 0x0000000205057212 */ /* 0x000fc800078ec0ff */
[----:B------:R-:W-:-:S13]  /*8b40*/  ISETP.NE.AND P0, PT, R5, R2, PT ;  /* 0x000000020500720c */ /* 0x000fda0003f05270 */
[----:B------:R-:W-:Y:S05]  /*8b50*/  @P0 BRA `(.L_x_21) ;  /* 0x0000000000300947 */ /* 0x000fea0003800000 */
[----:B------:R-:W-:Y:S01]  /*8b60*/  R2UR UR4, R0 ;  /* 0x00000000000472ca */ /* 0x000fe200000e0000 */
[----:B------:R-:W-:Y:S01]  /*8b70*/  VOTEU.ANY UR5, UPT, PT ;  /* 0x0000000000057886 */ /* 0x000fe200038e0100 */
[----:B------:R-:W0:Y:S01]  /*8b80*/  S2R R0, SR_LANEID ;  /* 0x0000000000007919 */ /* 0x000e220000000000 */
[----:B------:R-:W-:-:S10]  /*8b90*/  UFLO.U32 UR5, UR5 ;  /* 0x00000005000572bd */ /* 0x000fd400080e0000 */
[----:B------:R-:W-:-:S06]  /*8ba0*/  ULOP3.LUT UR4, URZ, UR4, URZ, 0x33, !UPT ;  /* 0x00000004ff047292 */ /* 0x000fcc000f8e33ff */
[----:B------:R-:W-:-:S04]  /*8bb0*/  MOV R2, UR4 ;  /* 0x0000000400027c02 */ /* 0x000fc80008000f00 */
[----:B------:R-:W1:Y:S02]  /*8bc0*/  REDUX UR7, R2 ;  /* 0x00000000020773c4 */ /* 0x000e640000000000 */
[----:B------:R2:W-:Y:S01]  /*8bd0*/  UTCATOMSWS.AND URZ, UR4 ;  /* 0x0000000400ff79e3 */ /* 0x0005e20008000000 */
[----:B0-----:R-:W-:Y:S01]  /*8be0*/  ISETP.EQ.U32.AND P0, PT, R0, UR5, PT ;  /* 0x0000000500007c0c */ /* 0x001fe2000bf02070 */
[----:B-1----:R-:W-:-:S12]  /*8bf0*/  IMAD.U32 R0, RZ, RZ, UR7 ;  /* 0x00000007ff007e24 */ /* 0x002fd8000f8e00ff */
[----:B------:R2:W-:Y:S01]  /*8c00*/  @P0 ATOMS.AND RZ, [UR6], R0 ;  /* 0x00000000ffff098c */ /* 0x0005e2000a800006 */
[----:B------:R-:W-:Y:S05]  /*8c10*/  BRA `(.L_x_19) ;  /* 0x0000000000147947 */ /* 0x000fea0003800000 */
.L_x_21:
[----:B------:R-:W-:-:S07]  /*8c20*/  MOV R2, 0x8c40 ;  /* 0x00008c4000027802 */ /* 0x000fce0000000f00 */
[----:B------:R-:W-:Y:S05]  /*8c30*/  CALL.REL.NOINC `($__internal_0_$__cuda_sm10x_tcgen05_guardrail_trap_col_being_dealloced_not_returned_by_alloc) ;  /* 0x0000000000447944 */ /* 0x000fea0003c00000 */
[----:B------:R-:W-:Y:S05]  /*8c40*/  BRA `(.L_x_19) ;  /* 0x0000000000087947 */ /* 0x000fea0003800000 */
.L_x_20:
[----:B------:R-:W-:-:S07]  /*8c50*/  MOV R2, 0x8c70 ;  /* 0x00008c7000027802 */ /* 0x000fce0000000f00 */
[----:B------:R-:W-:Y:S05]  /*8c60*/  CALL.REL.NOINC `($__internal_2_$__cuda_sm10x_tcgen05_guardrail_trap_unallocated_columns_being_dealloced) ;  /* 0x0000000000507944 */ /* 0x000fea0003c00000 */
.L_x_19:
[----:B------:R-:W-:Y:S01]  /*8c70*/  NOP ;  /* 0x0000000000007918 */ /* 0x000fe20000000000 */
[----:B--2---:R-:W-:Y:S05]  /*8c80*/  EXIT ;  /* 0x000000000000794d */ /* 0x004fea0003800000 */
.L_x_8:
[----:B------:R-:W1:Y:S02]  /*8c90*/  SYNCS.PHASECHK.TRANS64.TRYWAIT P4, [UR11+0x3000], RZ ;  /* 0x003000ffff0075a7 */ /* 0x000e64000808110b */
[----:B-1----:R-:W-:Y:S05]  /*8ca0*/  @!P4 BRA `(.L_x_8) ;  /* 0xfffffffc00f8c947 */ /* 0x002fea000383ffff */
[----:B------:R-:W-:Y:S05]  /*8cb0*/  BRA `(.L_x_7) ;  /* 0xffffff8c00847947 */ /* 0x000fea000383ffff */
.L_x_13:
[----:B------:R-:W1:Y:S02]  /*8cc0*/  SYNCS.PHASECHK.TRANS64.TRYWAIT P2, [UR11+0x5810], RZ ;  /* 0x005810ffff0075a7 */ /* 0x000e64000804110b */
[----:B-1----:R-:W-:Y:S05]  /*8cd0*/  @!P2 BRA `(.L_x_13) ;  /* 0xfffffffc00f8a947 */ /* 0x002fea000383ffff */
[----:B------:R-:W-:Y:S05]  /*8ce0*/  BRA `(.L_x_22) ;  /* 0xffffffc400087947 */ /* 0x000fea000383ffff */
.L_x_14:
[----:B------:R-:W0:Y:S02]  /*8cf0*/  SYNCS.PHASECHK.TRANS64.TRYWAIT P3, [UR13], R34 ;  /* 0x00000022ff0075a7 */ /* 0x000e24000806110d */
[----:B0-----:R-:W-:Y:S05]  /*8d00*/  @!P3 BRA `(.L_x_14) ;  /* 0xfffffffc00f8b947 */ /* 0x001fea000383ffff */
[----:B------:R-:W-:Y:S05]  /*8d10*/  BRA `(.L_x_23) ;  /* 0xffffffd800c87947 */ /* 0x000fea000383ffff */
.L_x_18:
[----:B------:R-:W0:Y:S02]  /*8d20*/  SYNCS.PHASECHK.TRANS64.TRYWAIT P2, [UR13], R4 ;  /* 0x00000004ff0075a7 */ /* 0x000e24000804110d */
[----:B0-----:R-:W-:Y:S05]  /*8d30*/  @!P2 BRA `(.L_x_18) ;  /* 0xfffffffc00f8a947 */ /* 0x001fea000383ffff */
[----:B------:R-:W-:Y:S05]  /*8d40*/  BRA `(.L_x_17) ;  /* 0xffffffe800e47947 */ /* 0x000fea000383ffff */
        .weak           $__internal_0_$__cuda_sm10x_tcgen05_guardrail_trap_col_being_dealloced_not_returned_by_alloc
        .type           $__internal_0_$__cuda_sm10x_tcgen05_guardrail_trap_col_being_dealloced_not_returned_by_alloc,@function
        .size           $__internal_0_$__cuda_sm10x_tcgen05_guardrail_trap_col_being_dealloced_not_returned_by_alloc,($__internal_1_$__cuda_sm10x_tcgen05_guardrail_trap_phase_invalid_during_alloc - $__internal_0_$__cuda_sm10x_tcgen05_guardrail_trap_col_being_dealloced_not_returned_by_alloc)
$__internal_0_$__cuda_sm10x_tcgen05_guardrail_trap_col_being_dealloced_not_returned_by_alloc:
[----:B------:R-:W-:Y:S05]  /*8d50*/  BPT.TRAP 0x1 ;  /* 0x000000040000795c */ /* 0x000fea0000300000 */
[----:B------:R-:W-:-:S04]  /*8d60*/  MOV R3, 0x0 ;  /* 0x0000000000037802 */ /* 0x000fc80000000f00 */
[----:B------:R-:W-:Y:S05]  /*8d70*/  RET.REL.NODEC R2 `(attn_fwd) ;  /* 0xffffff7002a07950 */ /* 0x000fea0003c3ffff */
        .weak           $__internal_1_$__cuda_sm10x_tcgen05_guardrail_trap_phase_invalid_during_alloc
        .type           $__internal_1_$__cuda_sm10x_tcgen05_guardrail_trap_phase_invalid_during_alloc,@function
        .size           $__internal_1_$__cuda_sm10x_tcgen05_guardrail_trap_phase_invalid_during_alloc,($__internal_2_$__cuda_sm10x_tcgen05_guardrail_trap_unallocated_columns_being_dealloced - $__internal_1_$__cuda_sm10x_tcgen05_guardrail_trap_phase_invalid_during_alloc)
$__internal_1_$__cuda_sm10x_tcgen05_guardrail_trap_phase_invalid_during_alloc:
[----:B------:R-:W-:Y:S05]  /*8d80*/  BPT.TRAP 0x1 ;  /* 0x000000040000795c */ /* 0x000fea0000300000 */
[----:B------:R-:W-:-:S04]  /*8d90*/  IMAD.MOV.U32 R5, RZ, RZ, 0x0 ;  /* 0x00000000ff057424 */ /* 0x000fc800078e00ff */
[----:B------:R-:W-:Y:S05]  /*8da0*/  RET.REL.NODEC R4 `(attn_fwd) ;  /* 0xffffff7004947950 */ /* 0x000fea0003c3ffff */
        .weak           $__internal_2_$__cuda_sm10x_tcgen05_guardrail_trap_unallocated_columns_being_dealloced
        .type           $__internal_2_$__cuda_sm10x_tcgen05_guardrail_trap_unallocated_columns_being_dealloced,@function
        .size           $__internal_2_$__cuda_sm10x_tcgen05_guardrail_trap_unallocated_columns_being_dealloced,(.L_x_27 - $__internal_2_$__cuda_sm10x_tcgen05_guardrail_trap_unallocated_columns_being_dealloced)
$__internal_2_$__cuda_sm10x_tcgen05_guardrail_trap_unallocated_columns_being_dealloced:
[----:B------:R-:W-:Y:S05]  /*8db0*/  BPT.TRAP 0x1 ;  /* 0x000000040000795c */ /* 0x000fea0000300000 */
[----:B------:R-:W-:-:S04]  /*8dc0*/  HFMA2 R3, -RZ, RZ, 0, 0 ;  /* 0x00000000ff037431 */ /* 0x000fc800000001ff */
[----:B------:R-:W-:Y:S05]  /*8dd0*/  RET.REL.NODEC R2 `(attn_fwd) ;  /* 0xffffff7002887950 */ /* 0x000fea0003c3ffff */
.L_x_24:
[----:B------:R-:W-:-:S00]  /*8de0*/  BRA `(.L_x_24) ;  /* 0xfffffffc00fc7947 */ /* 0x000fc0000383ffff */
[----:B------:R-:W-:-:S00]  /*8df0*/  NOP ;  /* 0x0000000000007918 */ /* 0x000fc00000000000 */
        /* <DEDUP_REMOVED lines=8> */
.L_x_27:


//--------------------- .nv.global.init           --------------------------
	.section	.nv.global.init,"aw",@progbits
.nv.global.init:
	.type		_$_str,@object
	.size		_$_str,(.L_3 - _$_str)
_$_str:
        /*0000*/ 	.byte	0x5f, 0x5f, 0x43, 0x55, 0x44, 0x41, 0x5f, 0x46, 0x54, 0x5a, 0x00
.L_3:


//--------------------- .nv.shared.attn_fwd       --------------------------
	.section	.nv.shared.attn_fwd,"aw",@nobits
	.sectionflags	@""
	.align	16
	.zero		1024


//--------------------- .nv.shared.reserved.0     --------------------------
	.section	.nv.shared.reserved.0,"aw",@nobits
	.align	8
	.weak		__nv_reservedSMEM_offset_0_alias
	.size		__nv_reservedSMEM_offset_0_alias, 0, 64
	.other		__nv_reservedSMEM_offset_0_alias,@"STO_CUDA_RESERVED_SHARED STV_DEFAULT"
__nv_reservedSMEM_offset_0_alias:
	.zero		0
.nv.shared.reserved.0:
	.zero		64
	.weak		__nv_reservedSMEM_allocation_phase
	.type		__nv_reservedSMEM_allocation_phase,@object
	.size		__nv_reservedSMEM_allocation_phase,(.L_0 - __nv_reservedSMEM_allocation_phase)
__nv_reservedSMEM_allocation_phase:
	.zero		1
.L_0:
	.zero		7
	.weak		__nv_reservedSMEM_devtool_atexit_pc
	.type		__nv_reservedSMEM_devtool_atexit_pc,@object
	.size		__nv_reservedSMEM_devtool_atexit_pc,(__nv_reservedSMEM_allocation_mask - __nv_reservedSMEM_devtool_atexit_pc)
__nv_reservedSMEM_devtool_atexit_pc:
	.zero		8
	.weak		__nv_reservedSMEM_allocation_mask
	.type		__nv_reservedSMEM_allocation_mask,@object
	.size		__nv_reservedSMEM_allocation_mask,(.L_2 - __nv_reservedSMEM_allocation_mask)
__nv_reservedSMEM_allocation_mask:
	.zero		4
.L_2:


//--------------------- .nv.constant0.attn_fwd    --------------------------
	.section	.nv.constant0.attn_fwd,"a",@progbits
	.sectionflags	@""
	.align	4
.nv.constant0.attn_fwd:
	.zero		1032


//--------------------- SYMBOLS --------------------------

	.type		.nv.reservedSmem.offset0,@object
	.size		.nv.reservedSmem.offset0,0x4
	.type		.nv.reservedSmem.cap,@object
	.size		.nv.reservedSmem.cap,0x4
